// auto-generated by cutlass_sweep.epilogue — config: {"arch": "sm_100", "cluster_m": 2, "cluster_n": 1, "dtype": "bf16", "fusion": "sigmoid", "tile_k": 64, "tile_m": 256, "tile_n": 64}
#include "cutlass/cutlass.h"
#include "cutlass/gemm/collective/collective_builder.hpp"
#include "cutlass/gemm/device/gemm_universal_adapter.h"
#include "cutlass/gemm/kernel/gemm_universal.hpp"
#include "cutlass/epilogue/collective/collective_builder.hpp"
#include "cutlass/epilogue/fusion/operations.hpp"
#include "cutlass/epilogue/thread/activation.h"

using Elem = cutlass::bfloat16_t;
using Acc  = float;
using TileShape    = cute::Shape<cute::_256, cute::_64, cute::_64>;
using ClusterShape = cute::Shape<cute::_2, cute::_1, cute::_1>;
using FusionOp     = cutlass::epilogue::fusion::LinCombEltAct<cutlass::epilogue::thread::Sigmoid, Elem, Acc>;

using CollectiveEpilogue = typename cutlass::epilogue::collective::CollectiveBuilder<
    cutlass::arch::Sm100, cutlass::arch::OpClassTensorOp,
    TileShape, ClusterShape,
    cutlass::epilogue::collective::EpilogueTileAuto,
    Acc, Acc,
    Elem, cutlass::layout::RowMajor, 128 / cutlass::sizeof_bits<Elem>::value,
    Elem, cutlass::layout::RowMajor, 128 / cutlass::sizeof_bits<Elem>::value,
    cutlass::epilogue::collective::EpilogueScheduleAuto,
    FusionOp
  >::CollectiveOp;

using CollectiveMainloop = typename cutlass::gemm::collective::CollectiveBuilder<
    cutlass::arch::Sm100, cutlass::arch::OpClassTensorOp,
    Elem, cutlass::layout::RowMajor, 128 / cutlass::sizeof_bits<Elem>::value,
    Elem, cutlass::layout::ColumnMajor, 128 / cutlass::sizeof_bits<Elem>::value,
    Acc,
    TileShape, ClusterShape,
    cutlass::gemm::collective::StageCountAutoCarveout<
        static_cast<int>(sizeof(typename CollectiveEpilogue::SharedStorage))>,
    cutlass::gemm::collective::KernelScheduleAuto
  >::CollectiveOp;

using GemmKernel = cutlass::gemm::kernel::GemmUniversal<
    cute::Shape<int,int,int,int>, CollectiveMainloop, CollectiveEpilogue>;
using Gemm = cutlass::gemm::device::GemmUniversalAdapter<GemmKernel>;

auto* _anchor = &cutlass::device_kernel<GemmKernel>;


// ===== COMPILED SASS (sm_100a) =====

	.target	sm_100a

	.elftype	@"ET_EXEC"


//--------------------- .note.nv.tkinfo           --------------------------
	.section	.note.nv.tkinfo,"",@"SHT_NOTE"
	.sectionflags	@"SHF_NOTE_NV_TKINFO"
	.tkinfo
        /*0018*/ 	.word	0x00000002
        /*0030*/ 	.string	""
        /*0030*/ 	.string	"ptxas"
        /*0030*/ 	.string	"Cuda compilation tools, release 13.0, V13.0.88"
        /*0030*/ 	.string	"Build cuda_13.0.r13.0/compiler.36424714_0"
        /*0030*/ 	.string	"-arch sm_100a -m 64 "



//--------------------- .note.nv.cuinfo           --------------------------
	.section	.note.nv.cuinfo,"",@"SHT_NOTE"
	.sectionflags	@"SHF_NOTE_NV_CUINFO"
        /*0018*/ 	.short	0x0002
        /*001a*/ 	.short	0x0064
        /*001c*/ 	.short	0x0082
	.zero		2


//--------------------- .nv.info                  --------------------------
	.section	.nv.info,"",@"SHT_CUDA_INFO"
	.align	4


	//----- nvinfo : EIATTR_REGCOUNT
	.align		4
        /*0000*/ 	.byte	0x04, 0x2f
        /*0002*/ 	.short	(.L_19 - .L_18)
	.align		4
.L_18:
        /*0004*/ 	.word	index@(_ZN7cutlass13device_kernelINS_4gemm6kernel13GemmUniversalIN4cute5tupleIJiiiiEEENS1_10collective13CollectiveMmaINS1_35MainloopSm100TmaUmmaWarpSpecializedILi10ELi2ELi4ENS5_IJNS4_1CILi2EEENSA_ILi1EEESC_EEEEENS5_IJNSA_ILi256EEENSA_ILi64EEESG_EEENS_10bfloat16_tENS5_IJlSC_lEEESI_SJ_NS4_8TiledMMAINS4_8MMA_AtomIJNS4_26SM100_MMA_F16BF16_2x1SM_SSISI_SI_fLi256ELi64ELNS4_4UMMA5MajorE0ELSO_0ELNSN_7ScaleInE0ELSP_0EEEEEENS4_6LayoutINS5_IJSC_SC_SC_EEENS5_IJNSA_ILi0EEESU_SU_EEEEENS5_IJNS4_10UnderscoreESX_SX_EEEEENS4_18SM100_TMA_2SM_LOADENS4_14ComposedLayoutINS4_7SwizzleILi3ELi4ELi3EEENS4_18smem_ptr_flag_bitsILi16EEENSS_INS5_IJNSA_ILi8EEESG_EEENS5_IJSG_SC_EEEEEEEvNS4_8identityES10_S1A_vS1B_EENS_8epilogue10collective18CollectiveEpilogueINS1D_23Sm100TmaWarpSpecializedILi3ELi2ELi32ELb1ELb0EEEJNS5_IJNSA_ILi128EEESG_SG_EEENS5_IJNSS_IS1I_SC_EENSS_INSA_ILi32EEESC_EEEEESI_SJ_SI_SJ_NS1D_6fusion15FusionCallbacksIS1H_NS1O_13LinCombEltActINS1D_6thread7SigmoidESI_fSI_fLNS_15FloatRoundStyleE2EEES1J_S1N_JEEENS4_5SM1004TMEM4LOAD26SM100_TMEM_LOAD_32dp32b32xENS4_13SM90_TMA_LOADENS11_INS12_ILi2ELi4ELi3EEES15_NSS_INS5_IJS16_S1L_EEENS5_IJS1L_SC_EEEEEEENS4_39AutoVectorizingCopyWithAssumedAlignmentILi128EEENS4_14SM90_TMA_STOREES25_S27_S27_EEEvvEEEEvNT_6ParamsE)
        /*0008*/ 	.word	0x00000086


	//----- nvinfo : EIATTR_FRAME_SIZE
	.align		4
.L_19:
        /*000c*/ 	.byte	0x04, 0x11
        /*000e*/ 	.short	(.L_21 - .L_20)
	.align		4
.L_20:
        /*0010*/ 	.word	index@($__internal_3_$__cuda_sm20_rcp_rn_f32_slowpath)
        /*0014*/ 	.word	0x00000000


	//----- nvinfo : EIATTR_FRAME_SIZE
	.align		4
.L_21:
        /*0018*/ 	.byte	0x04, 0x11
        /*001a*/ 	.short	(.L_23 - .L_22)
	.align		4
.L_22:
        /*001c*/ 	.word	index@($__internal_2_$__cuda_sm10x_tcgen05_guardrail_trap_unallocated_columns_being_dealloced)
        /*0020*/ 	.word	0x00000000


	//----- nvinfo : EIATTR_FRAME_SIZE
	.align		4
.L_23:
        /*0024*/ 	.byte	0x04, 0x11
        /*0026*/ 	.short	(.L_25 - .L_24)
	.align		4
.L_24:
        /*0028*/ 	.word	index@($__internal_1_$__cuda_sm10x_tcgen05_guardrail_trap_phase_invalid_during_alloc)
        /*002c*/ 	.word	0x00000000


	//----- nvinfo : EIATTR_FRAME_SIZE
	.align		4
.L_25:
        /*0030*/ 	.byte	0x04, 0x11
        /*0032*/ 	.short	(.L_27 - .L_26)
	.align		4
.L_26:
        /*0034*/ 	.word	index@($__internal_0_$__cuda_sm10x_tcgen05_guardrail_trap_col_being_dealloced_not_returned_by_alloc)
        /*0038*/ 	.word	0x00000000


	//----- nvinfo : EIATTR_FRAME_SIZE
	.align		4
.L_27:
        /*003c*/ 	.byte	0x04, 0x11
        /*003e*/ 	.short	(.L_29 - .L_28)
	.align		4
.L_28:
        /*0040*/ 	.word	index@(_ZN7cutlass13device_kernelINS_4gemm6kernel13GemmUniversalIN4cute5tupleIJiiiiEEENS1_10collective13CollectiveMmaINS1_35MainloopSm100TmaUmmaWarpSpecializedILi10ELi2ELi4ENS5_IJNS4_1CILi2EEENSA_ILi1EEESC_EEEEENS5_IJNSA_ILi256EEENSA_ILi64EEESG_EEENS_10bfloat16_tENS5_IJlSC_lEEESI_SJ_NS4_8TiledMMAINS4_8MMA_AtomIJNS4_26SM100_MMA_F16BF16_2x1SM_SSISI_SI_fLi256ELi64ELNS4_4UMMA5MajorE0ELSO_0ELNSN_7ScaleInE0ELSP_0EEEEEENS4_6LayoutINS5_IJSC_SC_SC_EEENS5_IJNSA_ILi0EEESU_SU_EEEEENS5_IJNS4_10UnderscoreESX_SX_EEEEENS4_18SM100_TMA_2SM_LOADENS4_14ComposedLayoutINS4_7SwizzleILi3ELi4ELi3EEENS4_18smem_ptr_flag_bitsILi16EEENSS_INS5_IJNSA_ILi8EEESG_EEENS5_IJSG_SC_EEEEEEEvNS4_8identityES10_S1A_vS1B_EENS_8epilogue10collective18CollectiveEpilogueINS1D_23Sm100TmaWarpSpecializedILi3ELi2ELi32ELb1ELb0EEEJNS5_IJNSA_ILi128EEESG_SG_EEENS5_IJNSS_IS1I_SC_EENSS_INSA_ILi32EEESC_EEEEESI_SJ_SI_SJ_NS1D_6fusion15FusionCallbacksIS1H_NS1O_13LinCombEltActINS1D_6thread7SigmoidESI_fSI_fLNS_15FloatRoundStyleE2EEES1J_S1N_JEEENS4_5SM1004TMEM4LOAD26SM100_TMEM_LOAD_32dp32b32xENS4_13SM90_TMA_LOADENS11_INS12_ILi2ELi4ELi3EEES15_NSS_INS5_IJS16_S1L_EEENS5_IJS1L_SC_EEEEEEENS4_39AutoVectorizingCopyWithAssumedAlignmentILi128EEENS4_14SM90_TMA_STOREES25_S27_S27_EEEvvEEEEvNT_6ParamsE)
        /*0044*/ 	.word	0x00000000


	//----- nvinfo : EIATTR_MIN_STACK_SIZE
	.align		4
.L_29:
        /*0048*/ 	.byte	0x04, 0x12
        /*004a*/ 	.short	(.L_31 - .L_30)
	.align		4
.L_30:
        /*004c*/ 	.word	index@(_ZN7cutlass13device_kernelINS_4gemm6kernel13GemmUniversalIN4cute5tupleIJiiiiEEENS1_10collective13CollectiveMmaINS1_35MainloopSm100TmaUmmaWarpSpecializedILi10ELi2ELi4ENS5_IJNS4_1CILi2EEENSA_ILi1EEESC_EEEEENS5_IJNSA_ILi256EEENSA_ILi64EEESG_EEENS_10bfloat16_tENS5_IJlSC_lEEESI_SJ_NS4_8TiledMMAINS4_8MMA_AtomIJNS4_26SM100_MMA_F16BF16_2x1SM_SSISI_SI_fLi256ELi64ELNS4_4UMMA5MajorE0ELSO_0ELNSN_7ScaleInE0ELSP_0EEEEEENS4_6LayoutINS5_IJSC_SC_SC_EEENS5_IJNSA_ILi0EEESU_SU_EEEEENS5_IJNS4_10UnderscoreESX_SX_EEEEENS4_18SM100_TMA_2SM_LOADENS4_14ComposedLayoutINS4_7SwizzleILi3ELi4ELi3EEENS4_18smem_ptr_flag_bitsILi16EEENSS_INS5_IJNSA_ILi8EEESG_EEENS5_IJSG_SC_EEEEEEEvNS4_8identityES10_S1A_vS1B_EENS_8epilogue10collective18CollectiveEpilogueINS1D_23Sm100TmaWarpSpecializedILi3ELi2ELi32ELb1ELb0EEEJNS5_IJNSA_ILi128EEESG_SG_EEENS5_IJNSS_IS1I_SC_EENSS_INSA_ILi32EEESC_EEEEESI_SJ_SI_SJ_NS1D_6fusion15FusionCallbacksIS1H_NS1O_13LinCombEltActINS1D_6thread7SigmoidESI_fSI_fLNS_15FloatRoundStyleE2EEES1J_S1N_JEEENS4_5SM1004TMEM4LOAD26SM100_TMEM_LOAD_32dp32b32xENS4_13SM90_TMA_LOADENS11_INS12_ILi2ELi4ELi3EEES15_NSS_INS5_IJS16_S1L_EEENS5_IJS1L_SC_EEEEEEENS4_39AutoVectorizingCopyWithAssumedAlignmentILi128EEENS4_14SM90_TMA_STOREES25_S27_S27_EEEvvEEEEvNT_6ParamsE)
        /*0050*/ 	.word	0x00000000
.L_31:


//--------------------- .nv.compat                --------------------------
	.section	.nv.compat,"",@"SHT_CUDA_COMPAT_INFO"
	.align	4
        /*0000*/ 	.byte	0x02, 0x09, 0x01, 0x00, 0x02, 0x02, 0x02, 0x00, 0x02, 0x05, 0x05, 0x00, 0x03, 0x07, 0x01, 0x01
        /*0010*/ 	.byte	0x02, 0x03, 0x01, 0x00, 0x02, 0x06, 0x01, 0x00, 0x04, 0x0b, 0x08, 0x00, 0x09, 0x00, 0x00, 0x00
        /*0020*/ 	.byte	0x00, 0x00, 0x00, 0x00


//--------------------- .nv.info._ZN7cutlass13device_kernelINS_4gemm6kernel13GemmUniversalIN4cute5tupleIJiiiiEEENS1_10collective13CollectiveMmaINS1_35MainloopSm100TmaUmmaWarpSpecializedILi10ELi2ELi4ENS5_IJNS4_1CILi2EEENSA_ILi1EEESC_EEEEENS5_IJNSA_ILi256EEENSA_ILi64EEESG_EEENS_10bfloat16_tENS5_IJlSC_lEEESI_SJ_NS4_8TiledMMAINS4_8MMA_AtomIJNS4_26SM100_MMA_F16BF16_2x1SM_SSISI_SI_fLi256ELi64ELNS4_4UMMA5MajorE0ELSO_0ELNSN_7ScaleInE0ELSP_0EEEEEENS4_6LayoutINS5_IJSC_SC_SC_EEENS5_IJNSA_ILi0EEESU_SU_EEEEENS5_IJNS4_10UnderscoreESX_SX_EEEEENS4_18SM100_TMA_2SM_LOADENS4_14ComposedLayoutINS4_7SwizzleILi3ELi4ELi3EEENS4_18smem_ptr_flag_bitsILi16EEENSS_INS5_IJNSA_ILi8EEESG_EEENS5_IJSG_SC_EEEEEEEvNS4_8identityES10_S1A_vS1B_EENS_8epilogue10collective18CollectiveEpilogueINS1D_23Sm100TmaWarpSpecializedILi3ELi2ELi32ELb1ELb0EEEJNS5_IJNSA_ILi128EEESG_SG_EEENS5_IJNSS_IS1I_SC_EENSS_INSA_ILi32EEESC_EEEEESI_SJ_SI_SJ_NS1D_6fusion15FusionCallbacksIS1H_NS1O_13LinCombEltActINS1D_6thread7SigmoidESI_fSI_fLNS_15FloatRoundStyleE2EEES1J_S1N_JEEENS4_5SM1004TMEM4LOAD26SM100_TMEM_LOAD_32dp32b32xENS4_13SM90_TMA_LOADENS11_INS12_ILi2ELi4ELi3EEES15_NSS_INS5_IJS16_S1L_EEENS5_IJS1L_SC_EEEEEEENS4_39AutoVectorizingCopyWithAssumedAlignmentILi128EEENS4_14SM90_TMA_STOREES25_S27_S27_EEEvvEEEEvNT_6ParamsE --------------------------
	.section	.nv.info._ZN7cutlass13device_kernelINS_4gemm6kernel13GemmUniversalIN4cute5tupleIJiiiiEEENS1_10collective13CollectiveMmaINS1_35MainloopSm100TmaUmmaWarpSpecializedILi10ELi2ELi4ENS5_IJNS4_1CILi2EEENSA_ILi1EEESC_EEEEENS5_IJNSA_ILi256EEENSA_ILi64EEESG_EEENS_10bfloat16_tENS5_IJlSC_lEEESI_SJ_NS4_8TiledMMAINS4_8MMA_AtomIJNS4_26SM100_MMA_F16BF16_2x1SM_SSISI_SI_fLi256ELi64ELNS4_4UMMA5MajorE0ELSO_0ELNSN_7ScaleInE0ELSP_0EEEEEENS4_6LayoutINS5_IJSC_SC_SC_EEENS5_IJNSA_ILi0EEESU_SU_EEEEENS5_IJNS4_10UnderscoreESX_SX_EEEEENS4_18SM100_TMA_2SM_LOADENS4_14ComposedLayoutINS4_7SwizzleILi3ELi4ELi3EEENS4_18smem_ptr_flag_bitsILi16EEENSS_INS5_IJNSA_ILi8EEESG_EEENS5_IJSG_SC_EEEEEEEvNS4_8identityES10_S1A_vS1B_EENS_8epilogue10collective18CollectiveEpilogueINS1D_23Sm100TmaWarpSpecializedILi3ELi2ELi32ELb1ELb0EEEJNS5_IJNSA_ILi128EEESG_SG_EEENS5_IJNSS_IS1I_SC_EENSS_INSA_ILi32EEESC_EEEEESI_SJ_SI_SJ_NS1D_6fusion15FusionCallbacksIS1H_NS1O_13LinCombEltActINS1D_6thread7SigmoidESI_fSI_fLNS_15FloatRoundStyleE2EEES1J_S1N_JEEENS4_5SM1004TMEM4LOAD26SM100_TMEM_LOAD_32dp32b32xENS4_13SM90_TMA_LOADENS11_INS12_ILi2ELi4ELi3EEES15_NSS_INS5_IJS16_S1L_EEENS5_IJS1L_SC_EEEEEEENS4_39AutoVectorizingCopyWithAssumedAlignmentILi128EEENS4_14SM90_TMA_STOREES25_S27_S27_EEEvvEEEEvNT_6ParamsE,"",@"SHT_CUDA_INFO"
	.sectionflags	@""
	.align	4


	//----- nvinfo : EIATTR_CUDA_API_VERSION
	.align		4
        /*0000*/ 	.byte	0x04, 0x37
        /*0002*/ 	.short	(.L_33 - .L_32)
.L_32:
        /*0004*/ 	.word	0x00000082


	//----- nvinfo : EIATTR_KPARAM_INFO
	.align		4
.L_33:
        /*0008*/ 	.byte	0x04, 0x17
        /*000a*/ 	.short	(.L_35 - .L_34)
.L_34:
        /*000c*/ 	.word	0x00000000
        /*0010*/ 	.short	0x0000
        /*0012*/ 	.short	0x0000
        /*0014*/ 	.byte	0x00, 0xf0, 0x01, 0x20


	//----- nvinfo : EIATTR_AT_ENTRY_FRAGMENTS
	.align		4
.L_35:
        /*0018*/ 	.byte	0x04, 0x4f
        /*001a*/ 	.short	(.L_37 - .L_36)


	//   ....[0]....
.L_36:
        /*001c*/ 	.word	0x00000007


	//----- nvinfo : EIATTR_RESERVED_SMEM_USED
	.align		4
.L_37:
        /*0020*/ 	.byte	0x01, 0x41
	.zero		2


	//----- nvinfo : EIATTR_SPARSE_MMA_MASK
	.align		4
        /*0024*/ 	.byte	0x03, 0x50
        /*0026*/ 	.short	0x0000


	//----- nvinfo : EIATTR_TCGEN05_2CTA_USED
	.align		4
        /*0028*/ 	.byte	0x01, 0x52
	.zero		2


	//----- nvinfo : EIATTR_MAXREG_COUNT
	.align		4
        /*002c*/ 	.byte	0x03, 0x1b
        /*002e*/ 	.short	0x00ff


	//----- nvinfo : EIATTR_NUM_BARRIERS
	.align		4
        /*0030*/ 	.byte	0x02, 0x4c
        /*0032*/ 	.byte	0x07
	.zero		1


	//----- nvinfo : EIATTR_EXTERNS
	.align		4
        /*0034*/ 	.byte	0x04, 0x0f
        /*0036*/ 	.short	(.L_39 - .L_38)


	//   ....[0]....
	.align		4
.L_38:
        /*0038*/ 	.word	index@(__assertfail)


	//----- nvinfo : EIATTR_MERCURY_ISA_VERSION
	.align		4
.L_39:
        /*003c*/ 	.byte	0x03, 0x5f
        /*003e*/ 	.short	0x0101


	//----- nvinfo : EIATTR_INT_WARP_WIDE_INSTR_OFFSETS
	.align		4
        /*0040*/ 	.byte	0x04, 0x31
        /*0042*/ 	.short	(.L_41 - .L_40)


	//   ....[0]....
.L_40:
        /*0044*/ 	.word	0x00000db0


	//   ....[1]....
        /*0048*/ 	.word	0x00000e50


	//   ....[2]....
        /*004c*/ 	.word	0x000021a0


	//   ....[3]....
        /*0050*/ 	.word	0x000043d0


	//   ....[4]....
        /*0054*/ 	.word	0x00004400


	//   ....[5]....
        /*0058*/ 	.word	0x00004450


	//   ....[6]....
        /*005c*/ 	.word	0x00004d40


	//   ....[7]....
        /*0060*/ 	.word	0x00004d60


	//   ....[8]....
        /*0064*/ 	.word	0x00005030


	//   ....[9]....
        /*0068*/ 	.word	0x00005160


	//----- nvinfo : EIATTR_COOP_GROUP_MASK_REGIDS
	.align		4
.L_41:
        /*006c*/ 	.byte	0x04, 0x29
        /*006e*/ 	.short	(.L_43 - .L_42)


	//   ....[0]....
.L_42:
        /*0070*/ 	.word	0xffffffff


	//   ....[1]....
        /*0074*/ 	.word	0xffffffff


	//   ....[2]....
        /*0078*/ 	.word	0xffffffff


	//   ....[3]....
        /*007c*/ 	.word	0xffffffff


	//   ....[4]....
        /*0080*/ 	.word	0xffffffff


	//   ....[5]....
        /*0084*/ 	.word	0xffffffff


	//   ....[6]....
        /*0088*/ 	.word	0xffffffff


	//   ....[7]....
        /*008c*/ 	.word	0xffffffff


	//   ....[8]....
        /*0090*/ 	.word	0xffffffff


	//   ....[9]....
        /*0094*/ 	.word	0xffffffff


	//   ....[10]....
        /*0098*/ 	.word	0xffffffff


	//   ....[11]....
        /*009c*/ 	.word	0xffffffff


	//   ....[12]....
        /*00a0*/ 	.word	0xffffffff


	//   ....[13]....
        /*00a4*/ 	.word	0xffffffff


	//----- nvinfo : EIATTR_COOP_GROUP_INSTR_OFFSETS
	.align		4
.L_43:
        /*00a8*/ 	.byte	0x04, 0x28
        /*00aa*/ 	.short	(.L_45 - .L_44)


	//   ....[0]....
.L_44:
        /*00ac*/ 	.word	0x000000c0


	//   ....[1]....
        /*00b0*/ 	.word	0x000004d0


	//   ....[2]....
        /*00b4*/ 	.word	0x00000740


	//   ....[3]....
        /*00b8*/ 	.word	0x000008b0


	//   ....[4]....
        /*00bc*/ 	.word	0x000009a0


	//   ....[5]....
        /*00c0*/ 	.word	0x00000b00


	//   ....[6]....
        /*00c4*/ 	.word	0x00000c90


	//   ....[7]....
        /*00c8*/ 	.word	0x00000ed0


	//   ....[8]....
        /*00cc*/ 	.word	0x00002080


	//   ....[9]....
        /*00d0*/ 	.word	0x000031c0


	//   ....[10]....
        /*00d4*/ 	.word	0x00003690


	//   ....[11]....
        /*00d8*/ 	.word	0x000036c0


	//   ....[12]....
        /*00dc*/ 	.word	0x000042e0


	//   ....[13]....
        /*00e0*/ 	.word	0x000044f0


	//----- nvinfo : EIATTR_VRC_CTA_INIT_COUNT
	.align		4
.L_45:
        /*00e4*/ 	.byte	0x02, 0x4a
        /*00e6*/ 	.byte	0x80
	.zero		1


	//----- nvinfo : EIATTR_SYSCALL_OFFSETS
	.align		4
        /*00e8*/ 	.byte	0x04, 0x46
        /*00ea*/ 	.short	(.L_47 - .L_46)


	//   ....[0]....
.L_46:
        /*00ec*/ 	.word	0x00005ca0


	//   ....[1]....
        /*00f0*/ 	.word	0x00005d90


	//   ....[2]....
        /*00f4*/ 	.word	0x00006790


	//----- nvinfo : EIATTR_MBARRIER_INSTR_OFFSETS
	.align		4
.L_47:
        /*00f8*/ 	.byte	0x04, 0x39
        /*00fa*/ 	.short	(.L_49 - .L_48)


	//   ....[0]....
.L_48:
        /*00fc*/ 	.word	0x000005e0
        /*0100*/ 	.word	0x000000ff
        /*0104*/ 	.word	0x00000000
        /*0108*/ 	.short	0x0100
        /*010a*/ 	.byte	0x09
	.zero		1


	//   ....[1]....
        /*010c*/ 	.word	0x000005f0
        /*0110*/ 	.word	0x000000ff
        /*0114*/ 	.word	0x00000050
        /*0118*/ 	.short	0x0100
        /*011a*/ 	.byte	0x09
	.zero		1


	//   ....[2]....
        /*011c*/ 	.word	0x00000600
        /*0120*/ 	.word	0x000000ff
        /*0124*/ 	.word	0x00000008
        /*0128*/ 	.short	0x0100
        /*012a*/ 	.byte	0x09
	.zero		1


	//   ....[3]....
        /*012c*/ 	.word	0x00000610
        /*0130*/ 	.word	0x000000ff
        /*0134*/ 	.word	0x00000058
        /*0138*/ 	.short	0x0100
        /*013a*/ 	.byte	0x09
	.zero		1


	//   ....[4]....
        /*013c*/ 	.word	0x00000620
        /*0140*/ 	.word	0x000000ff
        /*0144*/ 	.word	0x00000010
        /*0148*/ 	.short	0x0100
        /*014a*/ 	.byte	0x09
	.zero		1


	//   ....[5]....
        /*014c*/ 	.word	0x00000630
        /*0150*/ 	.word	0x000000ff
        /*0154*/ 	.word	0x00000060
        /*0158*/ 	.short	0x0100
        /*015a*/ 	.byte	0x09
	.zero		1


	//   ....[6]....
        /*015c*/ 	.word	0x00000640
        /*0160*/ 	.word	0x000000ff
        /*0164*/ 	.word	0x00000018
        /*0168*/ 	.short	0x0100
        /*016a*/ 	.byte	0x09
	.zero		1


	//   ....[7]....
        /*016c*/ 	.word	0x00000650
        /*0170*/ 	.word	0x000000ff
        /*0174*/ 	.word	0x00000068
        /*0178*/ 	.short	0x0100
        /*017a*/ 	.byte	0x09
	.zero		1


	//   ....[8]....
        /*017c*/ 	.word	0x00000660
        /*0180*/ 	.word	0x000000ff
        /*0184*/ 	.word	0x00000020
        /*0188*/ 	.short	0x0100
        /*018a*/ 	.byte	0x09
	.zero		1


	//   ....[9]....
        /*018c*/ 	.word	0x00000670
        /*0190*/ 	.word	0x000000ff
        /*0194*/ 	.word	0x00000070
        /*0198*/ 	.short	0x0100
        /*019a*/ 	.byte	0x09
	.zero		1


	//   ....[10]....
        /*019c*/ 	.word	0x00000680
        /*01a0*/ 	.word	0x000000ff
        /*01a4*/ 	.word	0x00000028
        /*01a8*/ 	.short	0x0100
        /*01aa*/ 	.byte	0x09
	.zero		1


	//   ....[11]....
        /*01ac*/ 	.word	0x00000690
        /*01b0*/ 	.word	0x000000ff
        /*01b4*/ 	.word	0x00000078
        /*01b8*/ 	.short	0x0100
        /*01ba*/ 	.byte	0x09
	.zero		1


	//   ....[12]....
        /*01bc*/ 	.word	0x000006a0
        /*01c0*/ 	.word	0x000000ff
        /*01c4*/ 	.word	0x00000030
        /*01c8*/ 	.short	0x0100
        /*01ca*/ 	.byte	0x09
	.zero		1


	//   ....[13]....
        /*01cc*/ 	.word	0x000006b0
        /*01d0*/ 	.word	0x000000ff
        /*01d4*/ 	.word	0x00000080
        /*01d8*/ 	.short	0x0100
        /*01da*/ 	.byte	0x09
	.zero		1


	//   ....[14]....
        /*01dc*/ 	.word	0x000006c0
        /*01e0*/ 	.word	0x000000ff
        /*01e4*/ 	.word	0x00000038
        /*01e8*/ 	.short	0x0100
        /*01ea*/ 	.byte	0x09
	.zero		1


	//   ....[15]....
        /*01ec*/ 	.word	0x000006d0
        /*01f0*/ 	.word	0x000000ff
        /*01f4*/ 	.word	0x00000088
        /*01f8*/ 	.short	0x0100
        /*01fa*/ 	.byte	0x09
	.zero		1


	//   ....[16]....
        /*01fc*/ 	.word	0x000006e0
        /*0200*/ 	.word	0x000000ff
        /*0204*/ 	.word	0x00000040
        /*0208*/ 	.short	0x0100
        /*020a*/ 	.byte	0x09
	.zero		1


	//   ....[17]....
        /*020c*/ 	.word	0x000006f0
        /*0210*/ 	.word	0x000000ff
        /*0214*/ 	.word	0x00000090
        /*0218*/ 	.short	0x0100
        /*021a*/ 	.byte	0x09
	.zero		1


	//   ....[18]....
        /*021c*/ 	.word	0x00000700
        /*0220*/ 	.word	0x000000ff
        /*0224*/ 	.word	0x00000048
        /*0228*/ 	.short	0x0100
        /*022a*/ 	.byte	0x09
	.zero		1


	//   ....[19]....
        /*022c*/ 	.word	0x00000710
        /*0230*/ 	.word	0x000000ff
        /*0234*/ 	.word	0x00000098
        /*0238*/ 	.short	0x0100
        /*023a*/ 	.byte	0x09
	.zero		1


	//   ....[20]....
        /*023c*/ 	.word	0x00000840
        /*0240*/ 	.word	0x000000ff
        /*0244*/ 	.word	0x000000a0
        /*0248*/ 	.short	0x0100
        /*024a*/ 	.byte	0x0a
	.zero		1


	//   ....[21]....
        /*024c*/ 	.word	0x00000850
        /*0250*/ 	.word	0x000000ff
        /*0254*/ 	.word	0x000000b8
        /*0258*/ 	.short	0x0100
        /*025a*/ 	.byte	0x0a
	.zero		1


	//   ....[22]....
        /*025c*/ 	.word	0x00000860
        /*0260*/ 	.word	0x000000ff
        /*0264*/ 	.word	0x000000a8
        /*0268*/ 	.short	0x0100
        /*026a*/ 	.byte	0x0a
	.zero		1


	//   ....[23]....
        /*026c*/ 	.word	0x00000870
        /*0270*/ 	.word	0x000000ff
        /*0274*/ 	.word	0x000000c0
        /*0278*/ 	.short	0x0100
        /*027a*/ 	.byte	0x0a
	.zero		1


	//   ....[24]....
        /*027c*/ 	.word	0x00000880
        /*0280*/ 	.word	0x000000ff
        /*0284*/ 	.word	0x000000b0
        /*0288*/ 	.short	0x0100
        /*028a*/ 	.byte	0x0a
	.zero		1


	//   ....[25]....
        /*028c*/ 	.word	0x00000890
        /*0290*/ 	.word	0x000000ff
        /*0294*/ 	.word	0x000000c8
        /*0298*/ 	.short	0x0100
        /*029a*/ 	.byte	0x0a
	.zero		1


	//   ....[26]....
        /*029c*/ 	.word	0x00000970
        /*02a0*/ 	.word	0x000000ff
        /*02a4*/ 	.word	0x000000d0
        /*02a8*/ 	.short	0x0100
        /*02aa*/ 	.byte	0x09
	.zero		1


	//   ....[27]....
        /*02ac*/ 	.word	0x00000980
        /*02b0*/ 	.word	0x000000ff
        /*02b4*/ 	.word	0x000000d8
        /*02b8*/ 	.short	0x0100
        /*02ba*/ 	.byte	0x09
	.zero		1


	//   ....[28]....
        /*02bc*/ 	.word	0x00000ab0
        /*02c0*/ 	.word	0x000000ff
        /*02c4*/ 	.word	0x000000e0
        /*02c8*/ 	.short	0x0100
        /*02ca*/ 	.byte	0x09
	.zero		1


	//   ....[29]....
        /*02cc*/ 	.word	0x00000ac0
        /*02d0*/ 	.word	0x000000ff
        /*02d4*/ 	.word	0x000000f0
        /*02d8*/ 	.short	0x0100
        /*02da*/ 	.byte	0x09
	.zero		1


	//   ....[30]....
        /*02dc*/ 	.word	0x00000ad0
        /*02e0*/ 	.word	0x000000ff
        /*02e4*/ 	.word	0x000000e8
        /*02e8*/ 	.short	0x0100
        /*02ea*/ 	.byte	0x09
	.zero		1


	//   ....[31]....
        /*02ec*/ 	.word	0x00000ae0
        /*02f0*/ 	.word	0x000000ff
        /*02f4*/ 	.word	0x000000f8
        /*02f8*/ 	.short	0x0100
        /*02fa*/ 	.byte	0x09
	.zero		1


	//   ....[32]....
        /*02fc*/ 	.word	0x00000c00
        /*0300*/ 	.word	0x000000ff
        /*0304*/ 	.word	0x00000100
        /*0308*/ 	.short	0x0100
        /*030a*/ 	.byte	0x0a
	.zero		1


	//   ....[33]....
        /*030c*/ 	.word	0x00000c10
        /*0310*/ 	.word	0x000000ff
        /*0314*/ 	.word	0x00000120
        /*0318*/ 	.short	0x0100
        /*031a*/ 	.byte	0x0a
	.zero		1


	//   ....[34]....
        /*031c*/ 	.word	0x00000c20
        /*0320*/ 	.word	0x000000ff
        /*0324*/ 	.word	0x00000108
        /*0328*/ 	.short	0x0100
        /*032a*/ 	.byte	0x0a
	.zero		1


	//   ....[35]....
        /*032c*/ 	.word	0x00000c30
        /*0330*/ 	.word	0x000000ff
        /*0334*/ 	.word	0x00000128
        /*0338*/ 	.short	0x0100
        /*033a*/ 	.byte	0x0a
	.zero		1


	//   ....[36]....
        /*033c*/ 	.word	0x00000c40
        /*0340*/ 	.word	0x000000ff
        /*0344*/ 	.word	0x00000110
        /*0348*/ 	.short	0x0100
        /*034a*/ 	.byte	0x0a
	.zero		1


	//   ....[37]....
        /*034c*/ 	.word	0x00000c50
        /*0350*/ 	.word	0x000000ff
        /*0354*/ 	.word	0x00000130
        /*0358*/ 	.short	0x0100
        /*035a*/ 	.byte	0x0a
	.zero		1


	//   ....[38]....
        /*035c*/ 	.word	0x00000c60
        /*0360*/ 	.word	0x000000ff
        /*0364*/ 	.word	0x00000118
        /*0368*/ 	.short	0x0100
        /*036a*/ 	.byte	0x0a
	.zero		1


	//   ....[39]....
        /*036c*/ 	.word	0x00000c70
        /*0370*/ 	.word	0x000000ff
        /*0374*/ 	.word	0x00000138
        /*0378*/ 	.short	0x0100
        /*037a*/ 	.byte	0x0a
	.zero		1


	//   ....[40]....
        /*037c*/ 	.word	0x00000d60
        /*0380*/ 	.word	0x000000ff
        /*0384*/ 	.word	0x00000140
        /*0388*/ 	.short	0x0100
        /*038a*/ 	.byte	0x09
	.zero		1


	//   ....[41]....
        /*038c*/ 	.word	0x00000d70
        /*0390*/ 	.word	0x000000ff
        /*0394*/ 	.word	0x00000150
        /*0398*/ 	.short	0x0100
        /*039a*/ 	.byte	0x09
	.zero		1


	//   ....[42]....
        /*039c*/ 	.word	0x00000d80
        /*03a0*/ 	.word	0x000000ff
        /*03a4*/ 	.word	0x00000148
        /*03a8*/ 	.short	0x0100
        /*03aa*/ 	.byte	0x09
	.zero		1


	//   ....[43]....
        /*03ac*/ 	.word	0x00000d90
        /*03b0*/ 	.word	0x000000ff
        /*03b4*/ 	.word	0x00000158
        /*03b8*/ 	.short	0x0100
        /*03ba*/ 	.byte	0x09
	.zero		1


	//   ....[44]....
        /*03bc*/ 	.word	0x00000e80
        /*03c0*/ 	.word	0x000000ff
        /*03c4*/ 	.word	0x00000160
        /*03c8*/ 	.short	0x0100
        /*03ca*/ 	.byte	0x08
	.zero		1


	//   ....[45]....
        /*03cc*/ 	.word	0x00001870
        /*03d0*/ 	.word	0x00000002
        /*03d4*/ 	.word	0x00000150
        /*03d8*/ 	.short	0x010a
        /*03da*/ 	.byte	0xff
	.zero		1


	//   ....[46]....
        /*03dc*/ 	.word	0x000018a0
        /*03e0*/ 	.word	0x00000002
        /*03e4*/ 	.word	0x00000140
        /*03e8*/ 	.short	0x0101
        /*03ea*/ 	.byte	0xff
	.zero		1


	//   ....[47]....
        /*03ec*/ 	.word	0x00001970
        /*03f0*/ 	.word	0x000000ff
        /*03f4*/ 	.word	0x00000050
        /*03f8*/ 	.short	0x010a
        /*03fa*/ 	.byte	0x08
	.zero		1


	//   ....[48]....
        /*03fc*/ 	.word	0x00001a70
        /*0400*/ 	.word	0x000000ff
        /*0404*/ 	.word	0x00000050
        /*0408*/ 	.short	0x010a
        /*040a*/ 	.byte	0x21
	.zero		1


	//   ....[49]....
        /*040c*/ 	.word	0x00001c20
        /*0410*/ 	.word	0x000000ff
        /*0414*/ 	.word	0x00000050
        /*0418*/ 	.short	0x010a
        /*041a*/ 	.byte	0x08
	.zero		1


	//   ....[50]....
        /*041c*/ 	.word	0x00001d40
        /*0420*/ 	.word	0x000000ff
        /*0424*/ 	.word	0x000000d8
        /*0428*/ 	.short	0x0101
        /*042a*/ 	.byte	0x05
	.zero		1


	//   ....[51]....
        /*042c*/ 	.word	0x00001d50
        /*0430*/ 	.word	0x000000ff
        /*0434*/ 	.word	0x00000050
        /*0438*/ 	.short	0x010a
        /*043a*/ 	.byte	0x08
	.zero		1


	//   ....[52]....
        /*043c*/ 	.word	0x00001dd0
        /*0440*/ 	.word	0x000000ff
        /*0444*/ 	.word	0x00000050
        /*0448*/ 	.short	0x010a
        /*044a*/ 	.byte	0x11
	.zero		1


	//   ....[53]....
        /*044c*/ 	.word	0x00001f60
        /*0450*/ 	.word	0x000000ff
        /*0454*/ 	.word	0x00000050
        /*0458*/ 	.short	0x010a
        /*045a*/ 	.byte	0x08
	.zero		1


	//   ....[54]....
        /*045c*/ 	.word	0x000020b0
        /*0460*/ 	.word	0x00000002
        /*0464*/ 	.word	0x000000e0
        /*0468*/ 	.short	0x010a
        /*046a*/ 	.byte	0xff
	.zero		1


	//   ....[55]....
        /*046c*/ 	.word	0x00002170
        /*0470*/ 	.word	0x00000002
        /*0474*/ 	.word	0x00000000
        /*0478*/ 	.short	0x0101
        /*047a*/ 	.byte	0xff
	.zero		1


	//   ....[56]....
        /*047c*/ 	.word	0x000026d0
        /*0480*/ 	.word	0x000000ff
        /*0484*/ 	.word	0x00000000
        /*0488*/ 	.short	0x010a
        /*048a*/ 	.byte	0x04
	.zero		1


	//   ....[57]....
        /*048c*/ 	.word	0x00002760
        /*0490*/ 	.word	0x000000ff
        /*0494*/ 	.word	0x00000000
        /*0498*/ 	.short	0x010a
        /*049a*/ 	.byte	0x04
	.zero		1


	//   ....[58]....
        /*049c*/ 	.word	0x000027f0
        /*04a0*/ 	.word	0x000000ff
        /*04a4*/ 	.word	0x00000000
        /*04a8*/ 	.short	0x010a
        /*04aa*/ 	.byte	0x04
	.zero		1


	//   ....[59]....
        /*04ac*/ 	.word	0x00002880
        /*04b0*/ 	.word	0x000000ff
        /*04b4*/ 	.word	0x00000000
        /*04b8*/ 	.short	0x010a
        /*04ba*/ 	.byte	0x04
	.zero		1


	//   ....[60]....
        /*04bc*/ 	.word	0x00002910
        /*04c0*/ 	.word	0x000000ff
        /*04c4*/ 	.word	0x00000000
        /*04c8*/ 	.short	0x010a
        /*04ca*/ 	.byte	0x04
	.zero		1


	//   ....[61]....
        /*04cc*/ 	.word	0x000029a0
        /*04d0*/ 	.word	0x000000ff
        /*04d4*/ 	.word	0x00000000
        /*04d8*/ 	.short	0x010a
        /*04da*/ 	.byte	0x04
	.zero		1


	//   ....[62]....
        /*04dc*/ 	.word	0x00002a30
        /*04e0*/ 	.word	0x000000ff
        /*04e4*/ 	.word	0x00000000
        /*04e8*/ 	.short	0x010a
        /*04ea*/ 	.byte	0x04
	.zero		1


	//   ....[63]....
        /*04ec*/ 	.word	0x00002ac0
        /*04f0*/ 	.word	0x000000ff
        /*04f4*/ 	.word	0x00000000
        /*04f8*/ 	.short	0x010a
        /*04fa*/ 	.byte	0x04
	.zero		1


	//   ....[64]....
        /*04fc*/ 	.word	0x00002b50
        /*0500*/ 	.word	0x000000ff
        /*0504*/ 	.word	0x00000000
        /*0508*/ 	.short	0x010a
        /*050a*/ 	.byte	0x04
	.zero		1


	//   ....[65]....
        /*050c*/ 	.word	0x00002bf0
        /*0510*/ 	.word	0x00000000
        /*0514*/ 	.word	0x00000000
        /*0518*/ 	.short	0x010a
        /*051a*/ 	.byte	0xff
	.zero		1


	//   ....[66]....
        /*051c*/ 	.word	0x00002d20
        /*0520*/ 	.word	0x00000000
        /*0524*/ 	.word	0x00000140
        /*0528*/ 	.short	0x010a
        /*052a*/ 	.byte	0xff
	.zero		1


	//   ....[67]....
        /*052c*/ 	.word	0x00002d90
        /*0530*/ 	.word	0x00000000
        /*0534*/ 	.word	0x00000000
        /*0538*/ 	.short	0x0101
        /*053a*/ 	.byte	0xff
	.zero		1


	//   ....[68]....
        /*053c*/ 	.word	0x00002db0
        /*0540*/ 	.word	0x000000ff
        /*0544*/ 	.word	0x000000f0
        /*0548*/ 	.short	0x010a
        /*054a*/ 	.byte	0x05
	.zero		1


	//   ....[69]....
        /*054c*/ 	.word	0x00002ed0
        /*0550*/ 	.word	0x00000000
        /*0554*/ 	.word	0x000000e0
        /*0558*/ 	.short	0x010a
        /*055a*/ 	.byte	0xff
	.zero		1


	//   ....[70]....
        /*055c*/ 	.word	0x00002fd0
        /*0560*/ 	.word	0x00000000
        /*0564*/ 	.word	0x00000000
        /*0568*/ 	.short	0x0101
        /*056a*/ 	.byte	0xff
	.zero		1


	//   ....[71]....
        /*056c*/ 	.word	0x00003060
        /*0570*/ 	.word	0x000000ff
        /*0574*/ 	.word	0x000000f0
        /*0578*/ 	.short	0x0106
        /*057a*/ 	.byte	0x05
	.zero		1


	//   ....[72]....
        /*057c*/ 	.word	0x00003080
        /*0580*/ 	.word	0x000000ff
        /*0584*/ 	.word	0x000000f0
        /*0588*/ 	.short	0x010a
        /*058a*/ 	.byte	0x05
	.zero		1


	//   ....[73]....
        /*058c*/ 	.word	0x00003110
        /*0590*/ 	.word	0x000000ff
        /*0594*/ 	.word	0x000000f0
        /*0598*/ 	.short	0x0106
        /*059a*/ 	.byte	0x04
	.zero		1


	//   ....[74]....
        /*059c*/ 	.word	0x00003150
        /*05a0*/ 	.word	0x00000000
        /*05a4*/ 	.word	0x000000f0
        /*05a8*/ 	.short	0x010a
        /*05aa*/ 	.byte	0xff
	.zero		1


	//   ....[75]....
        /*05ac*/ 	.word	0x00003390
        /*05b0*/ 	.word	0x000000ff
        /*05b4*/ 	.word	0x00000008
        /*05b8*/ 	.short	0x010a
        /*05ba*/ 	.byte	0x07
	.zero		1


	//   ....[76]....
        /*05bc*/ 	.word	0x000033b0
        /*05c0*/ 	.word	0x000000ff
        /*05c4*/ 	.word	0x00000008
        /*05c8*/ 	.short	0x010a
        /*05ca*/ 	.byte	0x07
	.zero		1


	//   ....[77]....
        /*05cc*/ 	.word	0x00003540
        /*05d0*/ 	.word	0x000000ff
        /*05d4*/ 	.word	0x00000008
        /*05d8*/ 	.short	0x010a
        /*05da*/ 	.byte	0x07
	.zero		1


	//   ....[78]....
        /*05dc*/ 	.word	0x00003560
        /*05e0*/ 	.word	0x000000ff
        /*05e4*/ 	.word	0x00000008
        /*05e8*/ 	.short	0x010a
        /*05ea*/ 	.byte	0x07
	.zero		1


	//   ....[79]....
        /*05ec*/ 	.word	0x00003620
        /*05f0*/ 	.word	0x000000ff
        /*05f4*/ 	.word	0x00000000
        /*05f8*/ 	.short	0x0101
        /*05fa*/ 	.byte	0x04
	.zero		1


	//   ....[80]....
        /*05fc*/ 	.word	0x00003960
        /*0600*/ 	.word	0x00000000
        /*0604*/ 	.word	0x000000e0
        /*0608*/ 	.short	0x010a
        /*060a*/ 	.byte	0xff
	.zero		1


	//   ....[81]....
        /*060c*/ 	.word	0x00003a20
        /*0610*/ 	.word	0x00000000
        /*0614*/ 	.word	0x00000000
        /*0618*/ 	.short	0x0101
        /*061a*/ 	.byte	0xff
	.zero		1


	//   ....[82]....
        /*061c*/ 	.word	0x00003ae0
        /*0620*/ 	.word	0x000000ff
        /*0624*/ 	.word	0x00000000
        /*0628*/ 	.short	0x010a
        /*062a*/ 	.byte	0x08
	.zero		1


	//   ....[83]....
        /*062c*/ 	.word	0x00003af0
        /*0630*/ 	.word	0x000000ff
        /*0634*/ 	.word	0x00000120
        /*0638*/ 	.short	0x010a
        /*063a*/ 	.byte	0x09
	.zero		1


	//   ....[84]....
        /*063c*/ 	.word	0x00003ba0
        /*0640*/ 	.word	0x000000ff
        /*0644*/ 	.word	0x00000000
        /*0648*/ 	.short	0x010a
        /*064a*/ 	.byte	0x08
	.zero		1


	//   ....[85]....
        /*064c*/ 	.word	0x00003cd0
        /*0650*/ 	.word	0x000000ff
        /*0654*/ 	.word	0x00000000
        /*0658*/ 	.short	0x010a
        /*065a*/ 	.byte	0x1e
	.zero		1


	//   ....[86]....
        /*065c*/ 	.word	0x00003fd0
        /*0660*/ 	.word	0x000000ff
        /*0664*/ 	.word	0x00000000
        /*0668*/ 	.short	0x010a
        /*066a*/ 	.byte	0x08
	.zero		1


	//   ....[87]....
        /*066c*/ 	.word	0x00004060
        /*0670*/ 	.word	0x000000ff
        /*0674*/ 	.word	0x00000000
        /*0678*/ 	.short	0x010a
        /*067a*/ 	.byte	0x08
	.zero		1


	//   ....[88]....
        /*067c*/ 	.word	0x000040f0
        /*0680*/ 	.word	0x000000ff
        /*0684*/ 	.word	0x00000000
        /*0688*/ 	.short	0x010a
        /*068a*/ 	.byte	0x08
	.zero		1


	//   ....[89]....
        /*068c*/ 	.word	0x00004190
        /*0690*/ 	.word	0x00000000
        /*0694*/ 	.word	0x00000000
        /*0698*/ 	.short	0x010a
        /*069a*/ 	.byte	0xff
	.zero		1


	//   ....[90]....
        /*069c*/ 	.word	0x000041d0
        /*06a0*/ 	.word	0x00000000
        /*06a4*/ 	.word	0x00000000
        /*06a8*/ 	.short	0x010a
        /*06aa*/ 	.byte	0xff
	.zero		1


	//   ....[91]....
        /*06ac*/ 	.word	0x00004240
        /*06b0*/ 	.word	0x000000ff
        /*06b4*/ 	.word	0x00000000
        /*06b8*/ 	.short	0x0101
        /*06ba*/ 	.byte	0x06
	.zero		1


	//   ....[92]....
        /*06bc*/ 	.word	0x00004280
        /*06c0*/ 	.word	0x000000ff
        /*06c4*/ 	.word	0x00000160
        /*06c8*/ 	.short	0x010a
        /*06ca*/ 	.byte	0x07
	.zero		1


	//   ....[93]....
        /*06cc*/ 	.word	0x000042d0
        /*06d0*/ 	.word	0x000000ff
        /*06d4*/ 	.word	0x00000000
        /*06d8*/ 	.short	0x0101
        /*06da*/ 	.byte	0x06
	.zero		1


	//   ....[94]....
        /*06dc*/ 	.word	0x000046e0
        /*06e0*/ 	.word	0x00000000
        /*06e4*/ 	.word	0x000000e0
        /*06e8*/ 	.short	0x010a
        /*06ea*/ 	.byte	0xff
	.zero		1


	//   ....[95]....
        /*06ec*/ 	.word	0x000047a0
        /*06f0*/ 	.word	0x00000000
        /*06f4*/ 	.word	0x00000000
        /*06f8*/ 	.short	0x0101
        /*06fa*/ 	.byte	0xff
	.zero		1


	//   ....[96]....
        /*06fc*/ 	.word	0x00004ac0
        /*0700*/ 	.word	0x000000ff
        /*0704*/ 	.word	0x000000d8
        /*0708*/ 	.short	0x010a
        /*070a*/ 	.byte	0x05
	.zero		1


	//   ....[97]....
        /*070c*/ 	.word	0x00004ce0
        /*0710*/ 	.word	0x000000ff
        /*0714*/ 	.word	0x000000b8
        /*0718*/ 	.short	0x010a
        /*071a*/ 	.byte	0x10
	.zero		1


	//   ....[98]....
        /*071c*/ 	.word	0x00004ee0
        /*0720*/ 	.word	0x000000ff
        /*0724*/ 	.word	0x000000a0
        /*0728*/ 	.short	0x010b
        /*072a*/ 	.byte	0x10
	.zero		1


	//   ....[99]....
        /*072c*/ 	.word	0x00004f30
        /*0730*/ 	.word	0x000000ff
        /*0734*/ 	.word	0x00000000
        /*0738*/ 	.short	0x0101
        /*073a*/ 	.byte	0x11
	.zero		1


	//   ....[100]....
        /*073c*/ 	.word	0x00004f70
        /*0740*/ 	.word	0x000000ff
        /*0744*/ 	.word	0x000000b8
        /*0748*/ 	.short	0x010a
        /*074a*/ 	.byte	0x0e
	.zero		1


	//   ....[101]....
        /*074c*/ 	.word	0x000051b0
        /*0750*/ 	.word	0x000000ff
        /*0754*/ 	.word	0x000000a0
        /*0758*/ 	.short	0x010b
        /*075a*/ 	.byte	0x0e
	.zero		1


	//   ....[102]....
        /*075c*/ 	.word	0x00005220
        /*0760*/ 	.word	0x000000ff
        /*0764*/ 	.word	0x00000000
        /*0768*/ 	.short	0x0101
        /*076a*/ 	.byte	0x10
	.zero		1


	//   ....[103]....
        /*076c*/ 	.word	0x00005270
        /*0770*/ 	.word	0x000000ff
        /*0774*/ 	.word	0x00000000
        /*0778*/ 	.short	0x010a
        /*077a*/ 	.byte	0x04
	.zero		1


	//   ....[104]....
        /*077c*/ 	.word	0x00005300
        /*0780*/ 	.word	0x000000ff
        /*0784*/ 	.word	0x00000000
        /*0788*/ 	.short	0x010a
        /*078a*/ 	.byte	0x04
	.zero		1


	//   ....[105]....
        /*078c*/ 	.word	0x000053a0
        /*0790*/ 	.word	0x00000000
        /*0794*/ 	.word	0x00000000
        /*0798*/ 	.short	0x010a
        /*079a*/ 	.byte	0xff
	.zero		1


	//   ....[106]....
        /*079c*/ 	.word	0x00005640
        /*07a0*/ 	.word	0x00000000
        /*07a4*/ 	.word	0x000000e0
        /*07a8*/ 	.short	0x010a
        /*07aa*/ 	.byte	0xff
	.zero		1


	//   ....[107]....
        /*07ac*/ 	.word	0x00005700
        /*07b0*/ 	.word	0x00000000
        /*07b4*/ 	.word	0x00000000
        /*07b8*/ 	.short	0x0101
        /*07ba*/ 	.byte	0xff
	.zero		1


	//   ....[108]....
        /*07bc*/ 	.word	0x00006230
        /*07c0*/ 	.word	0x00000002
        /*07c4*/ 	.word	0x000000a0
        /*07c8*/ 	.short	0x010a
        /*07ca*/ 	.byte	0xff
	.zero		1


	//   ....[109]....
        /*07cc*/ 	.word	0x00006290
        /*07d0*/ 	.word	0x00000010
        /*07d4*/ 	.word	0x00000100
        /*07d8*/ 	.short	0x010a
        /*07da*/ 	.byte	0xff
	.zero		1


	//   ....[110]....
        /*07dc*/ 	.word	0x00006480
        /*07e0*/ 	.word	0x00000002
        /*07e4*/ 	.word	0x000000a0
        /*07e8*/ 	.short	0x010a
        /*07ea*/ 	.byte	0xff
	.zero		1


	//   ....[111]....
        /*07ec*/ 	.word	0x00006640
        /*07f0*/ 	.word	0x00000083
        /*07f4*/ 	.word	0x00000100
        /*07f8*/ 	.short	0x010a
        /*07fa*/ 	.byte	0xff
	.zero		1


	//   ....[112]....
        /*07fc*/ 	.word	0x00006860
        /*0800*/ 	.word	0x00000083
        /*0804*/ 	.word	0x00000000
        /*0808*/ 	.short	0x0101
        /*080a*/ 	.byte	0xff
	.zero		1


	//   ....[113]....
        /*080c*/ 	.word	0x0000a310
        /*0810*/ 	.word	0x00000000
        /*0814*/ 	.word	0x00000000
        /*0818*/ 	.short	0x0101
        /*081a*/ 	.byte	0xff
	.zero		1


	//   ....[114]....
        /*081c*/ 	.word	0x0000a3d0
        /*0820*/ 	.word	0x00000002
        /*0824*/ 	.word	0x000000a0
        /*0828*/ 	.short	0x010a
        /*082a*/ 	.byte	0xff
	.zero		1


	//   ....[115]....
        /*082c*/ 	.word	0x0000a650
        /*0830*/ 	.word	0x00000000
        /*0834*/ 	.word	0x00000000
        /*0838*/ 	.short	0x0101
        /*083a*/ 	.byte	0xff
	.zero		1


	//   ....[116]....
        /*083c*/ 	.word	0x0000a670
        /*0840*/ 	.word	0x00000002
        /*0844*/ 	.word	0x00000150
        /*0848*/ 	.short	0x010a
        /*084a*/ 	.byte	0xff
	.zero		1


	//   ....[117]....
        /*084c*/ 	.word	0x0000a6d0
        /*0850*/ 	.word	0x00000002
        /*0854*/ 	.word	0x00000050
        /*0858*/ 	.short	0x010a
        /*085a*/ 	.byte	0xff
	.zero		1


	//   ....[118]....
        /*085c*/ 	.word	0x0000a730
        /*0860*/ 	.word	0x00000002
        /*0864*/ 	.word	0x00000050
        /*0868*/ 	.short	0x010a
        /*086a*/ 	.byte	0xff
	.zero		1


	//   ....[119]....
        /*086c*/ 	.word	0x0000a780
        /*0870*/ 	.word	0x00000002
        /*0874*/ 	.word	0x000000e0
        /*0878*/ 	.short	0x010a
        /*087a*/ 	.byte	0xff
	.zero		1


	//   ....[120]....
        /*087c*/ 	.word	0x0000a7e0
        /*0880*/ 	.word	0x00000000
        /*0884*/ 	.word	0x00000000
        /*0888*/ 	.short	0x010a
        /*088a*/ 	.byte	0xff
	.zero		1


	//   ....[121]....
        /*088c*/ 	.word	0x0000a840
        /*0890*/ 	.word	0x00000000
        /*0894*/ 	.word	0x00000000
        /*0898*/ 	.short	0x010a
        /*089a*/ 	.byte	0xff
	.zero		1


	//   ....[122]....
        /*089c*/ 	.word	0x0000a8a0
        /*08a0*/ 	.word	0x00000000
        /*08a4*/ 	.word	0x00000000
        /*08a8*/ 	.short	0x010a
        /*08aa*/ 	.byte	0xff
	.zero		1


	//   ....[123]....
        /*08ac*/ 	.word	0x0000a900
        /*08b0*/ 	.word	0x00000000
        /*08b4*/ 	.word	0x00000000
        /*08b8*/ 	.short	0x010a
        /*08ba*/ 	.byte	0xff
	.zero		1


	//   ....[124]....
        /*08bc*/ 	.word	0x0000a960
        /*08c0*/ 	.word	0x00000000
        /*08c4*/ 	.word	0x00000000
        /*08c8*/ 	.short	0x010a
        /*08ca*/ 	.byte	0xff
	.zero		1


	//   ....[125]....
        /*08cc*/ 	.word	0x0000a9c0
        /*08d0*/ 	.word	0x00000000
        /*08d4*/ 	.word	0x00000000
        /*08d8*/ 	.short	0x010a
        /*08da*/ 	.byte	0xff
	.zero		1


	//   ....[126]....
        /*08dc*/ 	.word	0x0000aa20
        /*08e0*/ 	.word	0x00000000
        /*08e4*/ 	.word	0x00000000
        /*08e8*/ 	.short	0x010a
        /*08ea*/ 	.byte	0xff
	.zero		1


	//   ....[127]....
        /*08ec*/ 	.word	0x0000aa80
        /*08f0*/ 	.word	0x00000000
        /*08f4*/ 	.word	0x00000000
        /*08f8*/ 	.short	0x010a
        /*08fa*/ 	.byte	0xff
	.zero		1


	//   ....[128]....
        /*08fc*/ 	.word	0x0000aae0
        /*0900*/ 	.word	0x00000000
        /*0904*/ 	.word	0x00000000
        /*0908*/ 	.short	0x010a
        /*090a*/ 	.byte	0xff
	.zero		1


	//   ....[129]....
        /*090c*/ 	.word	0x0000ab30
        /*0910*/ 	.word	0x00000000
        /*0914*/ 	.word	0x00000140
        /*0918*/ 	.short	0x010a
        /*091a*/ 	.byte	0xff
	.zero		1


	//   ....[130]....
        /*091c*/ 	.word	0x0000ab90
        /*0920*/ 	.word	0x00000000
        /*0924*/ 	.word	0x000000f0
        /*0928*/ 	.short	0x010a
        /*092a*/ 	.byte	0xff
	.zero		1


	//   ....[131]....
        /*092c*/ 	.word	0x0000abe0
        /*0930*/ 	.word	0x00000000
        /*0934*/ 	.word	0x000000e0
        /*0938*/ 	.short	0x010a
        /*093a*/ 	.byte	0xff
	.zero		1


	//   ....[132]....
        /*093c*/ 	.word	0x0000ac40
        /*0940*/ 	.word	0x00000000
        /*0944*/ 	.word	0x000000f0
        /*0948*/ 	.short	0x010a
        /*094a*/ 	.byte	0xff
	.zero		1


	//   ....[133]....
        /*094c*/ 	.word	0x0000aca0
        /*0950*/ 	.word	0x00000004
        /*0954*/ 	.word	0x00000008
        /*0958*/ 	.short	0x010a
        /*095a*/ 	.byte	0xff
	.zero		1


	//   ....[134]....
        /*095c*/ 	.word	0x0000ad80
        /*0960*/ 	.word	0x00000002
        /*0964*/ 	.word	0x00000008
        /*0968*/ 	.short	0x010a
        /*096a*/ 	.byte	0xff
	.zero		1


	//   ....[135]....
        /*096c*/ 	.word	0x0000add0
        /*0970*/ 	.word	0x00000000
        /*0974*/ 	.word	0x000000e0
        /*0978*/ 	.short	0x010a
        /*097a*/ 	.byte	0xff
	.zero		1


	//   ....[136]....
        /*097c*/ 	.word	0x0000ae30
        /*0980*/ 	.word	0x00000000
        /*0984*/ 	.word	0x00000120
        /*0988*/ 	.short	0x010a
        /*098a*/ 	.byte	0xff
	.zero		1


	//   ....[137]....
        /*098c*/ 	.word	0x0000ae90
        /*0990*/ 	.word	0x00000000
        /*0994*/ 	.word	0x00000000
        /*0998*/ 	.short	0x010a
        /*099a*/ 	.byte	0xff
	.zero		1


	//   ....[138]....
        /*099c*/ 	.word	0x0000aef0
        /*09a0*/ 	.word	0x00000000
        /*09a4*/ 	.word	0x00000000
        /*09a8*/ 	.short	0x010a
        /*09aa*/ 	.byte	0xff
	.zero		1


	//   ....[139]....
        /*09ac*/ 	.word	0x0000af50
        /*09b0*/ 	.word	0x00000000
        /*09b4*/ 	.word	0x00000000
        /*09b8*/ 	.short	0x010a
        /*09ba*/ 	.byte	0xff
	.zero		1


	//   ....[140]....
        /*09bc*/ 	.word	0x0000afb0
        /*09c0*/ 	.word	0x00000000
        /*09c4*/ 	.word	0x00000000
        /*09c8*/ 	.short	0x010a
        /*09ca*/ 	.byte	0xff
	.zero		1


	//   ....[141]....
        /*09cc*/ 	.word	0x0000b010
        /*09d0*/ 	.word	0x00000000
        /*09d4*/ 	.word	0x00000160
        /*09d8*/ 	.short	0x010a
        /*09da*/ 	.byte	0xff
	.zero		1


	//   ....[142]....
        /*09dc*/ 	.word	0x0000b060
        /*09e0*/ 	.word	0x00000000
        /*09e4*/ 	.word	0x000000e0
        /*09e8*/ 	.short	0x010a
        /*09ea*/ 	.byte	0xff
	.zero		1


	//   ....[143]....
        /*09ec*/ 	.word	0x0000b0c0
        /*09f0*/ 	.word	0x00000000
        /*09f4*/ 	.word	0x000000d8
        /*09f8*/ 	.short	0x010a
        /*09fa*/ 	.byte	0xff
	.zero		1


	//   ....[144]....
        /*09fc*/ 	.word	0x0000b120
        /*0a00*/ 	.word	0x00000000
        /*0a04*/ 	.word	0x000000b8
        /*0a08*/ 	.short	0x010a
        /*0a0a*/ 	.byte	0xff
	.zero		1


	//   ....[145]....
        /*0a0c*/ 	.word	0x0000b180
        /*0a10*/ 	.word	0x00000000
        /*0a14*/ 	.word	0x000000b8
        /*0a18*/ 	.short	0x010a
        /*0a1a*/ 	.byte	0xff
	.zero		1


	//   ....[146]....
        /*0a1c*/ 	.word	0x0000b1e0
        /*0a20*/ 	.word	0x00000000
        /*0a24*/ 	.word	0x00000000
        /*0a28*/ 	.short	0x010a
        /*0a2a*/ 	.byte	0xff
	.zero		1


	//   ....[147]....
        /*0a2c*/ 	.word	0x0000b240
        /*0a30*/ 	.word	0x00000000
        /*0a34*/ 	.word	0x00000000
        /*0a38*/ 	.short	0x010a
        /*0a3a*/ 	.byte	0xff
	.zero		1


	//   ....[148]....
        /*0a3c*/ 	.word	0x0000b290
        /*0a40*/ 	.word	0x00000000
        /*0a44*/ 	.word	0x000000e0
        /*0a48*/ 	.short	0x010a
        /*0a4a*/ 	.byte	0xff
	.zero		1


	//   ....[149]....
        /*0a4c*/ 	.word	0x0000b2e0
        /*0a50*/ 	.word	0x00000002
        /*0a54*/ 	.word	0x000000a0
        /*0a58*/ 	.short	0x010a
        /*0a5a*/ 	.byte	0xff
	.zero		1


	//   ....[150]....
        /*0a5c*/ 	.word	0x0000b330
        /*0a60*/ 	.word	0x00000083
        /*0a64*/ 	.word	0x00000100
        /*0a68*/ 	.short	0x010a
        /*0a6a*/ 	.byte	0xff
	.zero		1


	//----- nvinfo : EIATTR_NUM_MBARRIERS
	.align		4
.L_49:
        /*0a6c*/ 	.byte	0x03, 0x38
        /*0a6e*/ 	.short	0x002d


	//----- nvinfo : EIATTR_EXIT_INSTR_OFFSETS
	.align		4
        /*0a70*/ 	.byte	0x04, 0x1c
        /*0a72*/ 	.short	(.L_51 - .L_50)


	//   ....[0]....
.L_50:
        /*0a74*/ 	.word	0x00002c20


	//   ....[1]....
        /*0a78*/ 	.word	0x00003120


	//   ....[2]....
        /*0a7c*/ 	.word	0x00003180


	//   ....[3]....
        /*0a80*/ 	.word	0x00004500


	//   ....[4]....
        /*0a84*/ 	.word	0x000053d0


	//   ....[5]....
        /*0a88*/ 	.word	0x00005410


	//   ....[6]....
        /*0a8c*/ 	.word	0x0000a540


	//   ....[7]....
        /*0a90*/ 	.word	0x0000a5c0


	//   ....[8]....
        /*0a94*/ 	.word	0x0000a5f0


	//   ....[9]....
        /*0a98*/ 	.word	0x0000a660


	//----- nvinfo : EIATTR_MAX_THREADS
	.align		4
.L_51:
        /*0a9c*/ 	.byte	0x04, 0x05
        /*0a9e*/ 	.short	(.L_53 - .L_52)
.L_52:
        /*0aa0*/ 	.word	0x00000100
        /*0aa4*/ 	.word	0x00000001
        /*0aa8*/ 	.word	0x00000001


	//----- nvinfo : EIATTR_CRS_STACK_SIZE
	.align		4
.L_53:
        /*0aac*/ 	.byte	0x04, 0x1e
        /*0aae*/ 	.short	(.L_55 - .L_54)
.L_54:
        /*0ab0*/ 	.word	0x00000000


	//----- nvinfo : EIATTR_CBANK_PARAM_SIZE
	.align		4
.L_55:
        /*0ab4*/ 	.byte	0x03, 0x19
        /*0ab6*/ 	.short	0x0800


	//----- nvinfo : EIATTR_PARAM_CBANK
	.align		4
        /*0ab8*/ 	.byte	0x04, 0x0a
        /*0aba*/ 	.short	(.L_57 - .L_56)
	.align		4
.L_56:
        /*0abc*/ 	.word	index@(.nv.constant0._ZN7cutlass13device_kernelINS_4gemm6kernel13GemmUniversalIN4cute5tupleIJiiiiEEENS1_10collective13CollectiveMmaINS1_35MainloopSm100TmaUmmaWarpSpecializedILi10ELi2ELi4ENS5_IJNS4_1CILi2EEENSA_ILi1EEESC_EEEEENS5_IJNSA_ILi256EEENSA_ILi64EEESG_EEENS_10bfloat16_tENS5_IJlSC_lEEESI_SJ_NS4_8TiledMMAINS4_8MMA_AtomIJNS4_26SM100_MMA_F16BF16_2x1SM_SSISI_SI_fLi256ELi64ELNS4_4UMMA5MajorE0ELSO_0ELNSN_7ScaleInE0ELSP_0EEEEEENS4_6LayoutINS5_IJSC_SC_SC_EEENS5_IJNSA_ILi0EEESU_SU_EEEEENS5_IJNS4_10UnderscoreESX_SX_EEEEENS4_18SM100_TMA_2SM_LOADENS4_14ComposedLayoutINS4_7SwizzleILi3ELi4ELi3EEENS4_18smem_ptr_flag_bitsILi16EEENSS_INS5_IJNSA_ILi8EEESG_EEENS5_IJSG_SC_EEEEEEEvNS4_8identityES10_S1A_vS1B_EENS_8epilogue10collective18CollectiveEpilogueINS1D_23Sm100TmaWarpSpecializedILi3ELi2ELi32ELb1ELb0EEEJNS5_IJNSA_ILi128EEESG_SG_EEENS5_IJNSS_IS1I_SC_EENSS_INSA_ILi32EEESC_EEEEESI_SJ_SI_SJ_NS1D_6fusion15FusionCallbacksIS1H_NS1O_13LinCombEltActINS1D_6thread7SigmoidESI_fSI_fLNS_15FloatRoundStyleE2EEES1J_S1N_JEEENS4_5SM1004TMEM4LOAD26SM100_TMEM_LOAD_32dp32b32xENS4_13SM90_TMA_LOADENS11_INS12_ILi2ELi4ELi3EEES15_NSS_INS5_IJS16_S1L_EEENS5_IJS1L_SC_EEEEEEENS4_39AutoVectorizingCopyWithAssumedAlignmentILi128EEENS4_14SM90_TMA_STOREES25_S27_S27_EEEvvEEEEvNT_6ParamsE)
        /*0ac0*/ 	.short	0x0380
        /*0ac2*/ 	.short	0x0800


	//----- nvinfo : EIATTR_SW_WAR
	.align		4
.L_57:
        /*0ac4*/ 	.byte	0x04, 0x36
        /*0ac6*/ 	.short	(.L_59 - .L_58)
.L_58:
        /*0ac8*/ 	.word	0x00000008
.L_59:


//--------------------- .nv.callgraph             --------------------------
	.section	.nv.callgraph,"",@"SHT_CUDA_CALLGRAPH"
	.align	4
	.sectionentsize	8
	.align		4
        /*0000*/ 	.word	0x00000000
	.align		4
        /*0004*/ 	.word	0xffffffff
	.align		4
        /*0008*/ 	.word	index@(_ZN7cutlass13device_kernelINS_4gemm6kernel13GemmUniversalIN4cute5tupleIJiiiiEEENS1_10collective13CollectiveMmaINS1_35MainloopSm100TmaUmmaWarpSpecializedILi10ELi2ELi4ENS5_IJNS4_1CILi2EEENSA_ILi1EEESC_EEEEENS5_IJNSA_ILi256EEENSA_ILi64EEESG_EEENS_10bfloat16_tENS5_IJlSC_lEEESI_SJ_NS4_8TiledMMAINS4_8MMA_AtomIJNS4_26SM100_MMA_F16BF16_2x1SM_SSISI_SI_fLi256ELi64ELNS4_4UMMA5MajorE0ELSO_0ELNSN_7ScaleInE0ELSP_0EEEEEENS4_6LayoutINS5_IJSC_SC_SC_EEENS5_IJNSA_ILi0EEESU_SU_EEEEENS5_IJNS4_10UnderscoreESX_SX_EEEEENS4_18SM100_TMA_2SM_LOADENS4_14ComposedLayoutINS4_7SwizzleILi3ELi4ELi3EEENS4_18smem_ptr_flag_bitsILi16EEENSS_INS5_IJNSA_ILi8EEESG_EEENS5_IJSG_SC_EEEEEEEvNS4_8identityES10_S1A_vS1B_EENS_8epilogue10collective18CollectiveEpilogueINS1D_23Sm100TmaWarpSpecializedILi3ELi2ELi32ELb1ELb0EEEJNS5_IJNSA_ILi128EEESG_SG_EEENS5_IJNSS_IS1I_SC_EENSS_INSA_ILi32EEESC_EEEEESI_SJ_SI_SJ_NS1D_6fusion15FusionCallbacksIS1H_NS1O_13LinCombEltActINS1D_6thread7SigmoidESI_fSI_fLNS_15FloatRoundStyleE2EEES1J_S1N_JEEENS4_5SM1004TMEM4LOAD26SM100_TMEM_LOAD_32dp32b32xENS4_13SM90_TMA_LOADENS11_INS12_ILi2ELi4ELi3EEES15_NSS_INS5_IJS16_S1L_EEENS5_IJS1L_SC_EEEEEEENS4_39AutoVectorizingCopyWithAssumedAlignmentILi128EEENS4_14SM90_TMA_STOREES25_S27_S27_EEEvvEEEEvNT_6ParamsE)
	.align		4
        /*000c*/ 	.word	index@(__assertfail)
	.align		4
        /*0010*/ 	.word	0x00000000
	.align		4
        /*0014*/ 	.word	0xfffffffe
	.align		4
        /*0018*/ 	.word	0x00000000
	.align		4
        /*001c*/ 	.word	0xfffffffd
	.align		4
        /*0020*/ 	.word	0x00000000
	.align		4
        /*0024*/ 	.word	0xfffffffc


//--------------------- .nv.constant4             --------------------------
	.section	.nv.constant4,"a",@progbits
	.align	8
	.align		8
.nv.constant4:
        /*0000*/ 	.dword	__assertfail
	.align		8
        /*0008*/ 	.dword	__unnamed_1
	.align		8
        /*0010*/ 	.dword	__unnamed_2
	.align		8
        /*0018*/ 	.dword	_ZN39_INTERNAL_846ebf3a_4_k_cu_f8c25f5b_40814cuda3std3__45__cpo5beginE
	.align		8
        /*0020*/ 	.dword	_ZN39_INTERNAL_846ebf3a_4_k_cu_f8c25f5b_40814cuda3std3__45__cpo3endE
	.align		8
        /*0028*/ 	.dword	_ZN39_INTERNAL_846ebf3a_4_k_cu_f8c25f5b_40814cuda3std3__45__cpo6cbeginE
	.align		8
        /*0030*/ 	.dword	_ZN39_INTERNAL_846ebf3a_4_k_cu_f8c25f5b_40814cuda3std3__45__cpo4cendE
	.align		8
        /*0038*/ 	.dword	_ZN39_INTERNAL_846ebf3a_4_k_cu_f8c25f5b_40814cuda3std3__441_GLOBAL__N__846ebf3a_4_k_cu_f8c25f5b_40816ignoreE
	.align		8
        /*0040*/ 	.dword	_ZN39_INTERNAL_846ebf3a_4_k_cu_f8c25f5b_40814cuda3std3__419piecewise_constructE
	.align		8
        /*0048*/ 	.dword	_ZN39_INTERNAL_846ebf3a_4_k_cu_f8c25f5b_40814cuda3std3__48in_placeE
	.align		8
        /*0050*/ 	.dword	_ZN39_INTERNAL_846ebf3a_4_k_cu_f8c25f5b_40814cuda3std6ranges3__45__cpo4swapE
	.align		8
        /*0058*/ 	.dword	_ZN39_INTERNAL_846ebf3a_4_k_cu_f8c25f5b_40814cuda3std6ranges3__45__cpo9iter_moveE
	.align		8
        /*0060*/ 	.dword	_ZN39_INTERNAL_846ebf3a_4_k_cu_f8c25f5b_40814cute7productE
	.align		8
        /*0068*/ 	.dword	_ZN39_INTERNAL_846ebf3a_4_k_cu_f8c25f5b_40814cute1_E
	.align		8
        /*0070*/ 	.dword	$str$25
	.align		8
        /*0078*/ 	.dword	$str$26
	.align		8
        /*0080*/ 	.dword	$str$27
	.align		8
        /*0088*/ 	.dword	$str$28


//--------------------- .text._ZN7cutlass13device_kernelINS_4gemm6kernel13GemmUniversalIN4cute5tupleIJiiiiEEENS1_10collective13CollectiveMmaINS1_35MainloopSm100TmaUmmaWarpSpecializedILi10ELi2ELi4ENS5_IJNS4_1CILi2EEENSA_ILi1EEESC_EEEEENS5_IJNSA_ILi256EEENSA_ILi64EEESG_EEENS_10bfloat16_tENS5_IJlSC_lEEESI_SJ_NS4_8TiledMMAINS4_8MMA_AtomIJNS4_26SM100_MMA_F16BF16_2x1SM_SSISI_SI_fLi256ELi64ELNS4_4UMMA5MajorE0ELSO_0ELNSN_7ScaleInE0ELSP_0EEEEEENS4_6LayoutINS5_IJSC_SC_SC_EEENS5_IJNSA_ILi0EEESU_SU_EEEEENS5_IJNS4_10UnderscoreESX_SX_EEEEENS4_18SM100_TMA_2SM_LOADENS4_14ComposedLayoutINS4_7SwizzleILi3ELi4ELi3EEENS4_18smem_ptr_flag_bitsILi16EEENSS_INS5_IJNSA_ILi8EEESG_EEENS5_IJSG_SC_EEEEEEEvNS4_8identityES10_S1A_vS1B_EENS_8epilogue10collective18CollectiveEpilogueINS1D_23Sm100TmaWarpSpecializedILi3ELi2ELi32ELb1ELb0EEEJNS5_IJNSA_ILi128EEESG_SG_EEENS5_IJNSS_IS1I_SC_EENSS_INSA_ILi32EEESC_EEEEESI_SJ_SI_SJ_NS1D_6fusion15FusionCallbacksIS1H_NS1O_13LinCombEltActINS1D_6thread7SigmoidESI_fSI_fLNS_15FloatRoundStyleE2EEES1J_S1N_JEEENS4_5SM1004TMEM4LOAD26SM100_TMEM_LOAD_32dp32b32xENS4_13SM90_TMA_LOADENS11_INS12_ILi2ELi4ELi3EEES15_NSS_INS5_IJS16_S1L_EEENS5_IJS1L_SC_EEEEEEENS4_39AutoVectorizingCopyWithAssumedAlignmentILi128EEENS4_14SM90_TMA_STOREES25_S27_S27_EEEvvEEEEvNT_6ParamsE --------------------------
	.section	.text._ZN7cutlass13device_kernelINS_4gemm6kernel13GemmUniversalIN4cute5tupleIJiiiiEEENS1_10collective13CollectiveMmaINS1_35MainloopSm100TmaUmmaWarpSpecializedILi10ELi2ELi4ENS5_IJNS4_1CILi2EEENSA_ILi1EEESC_EEEEENS5_IJNSA_ILi256EEENSA_ILi64EEESG_EEENS_10bfloat16_tENS5_IJlSC_lEEESI_SJ_NS4_8TiledMMAINS4_8MMA_AtomIJNS4_26SM100_MMA_F16BF16_2x1SM_SSISI_SI_fLi256ELi64ELNS4_4UMMA5MajorE0ELSO_0ELNSN_7ScaleInE0ELSP_0EEEEEENS4_6LayoutINS5_IJSC_SC_SC_EEENS5_IJNSA_ILi0EEESU_SU_EEEEENS5_IJNS4_10UnderscoreESX_SX_EEEEENS4_18SM100_TMA_2SM_LOADENS4_14ComposedLayoutINS4_7SwizzleILi3ELi4ELi3EEENS4_18smem_ptr_flag_bitsILi16EEENSS_INS5_IJNSA_ILi8EEESG_EEENS5_IJSG_SC_EEEEEEEvNS4_8identityES10_S1A_vS1B_EENS_8epilogue10collective18CollectiveEpilogueINS1D_23Sm100TmaWarpSpecializedILi3ELi2ELi32ELb1ELb0EEEJNS5_IJNSA_ILi128EEESG_SG_EEENS5_IJNSS_IS1I_SC_EENSS_INSA_ILi32EEESC_EEEEESI_SJ_SI_SJ_NS1D_6fusion15FusionCallbacksIS1H_NS1O_13LinCombEltActINS1D_6thread7SigmoidESI_fSI_fLNS_15FloatRoundStyleE2EEES1J_S1N_JEEENS4_5SM1004TMEM4LOAD26SM100_TMEM_LOAD_32dp32b32xENS4_13SM90_TMA_LOADENS11_INS12_ILi2ELi4ELi3EEES15_NSS_INS5_IJS16_S1L_EEENS5_IJS1L_SC_EEEEEEENS4_39AutoVectorizingCopyWithAssumedAlignmentILi128EEENS4_14SM90_TMA_STOREES25_S27_S27_EEEvvEEEEvNT_6ParamsE,"ax",@progbits
	.align	128
.text._ZN7cutlass13device_kernelINS_4gemm6kernel13GemmUniversalIN4cute5tupleIJiiiiEEENS1_10collective13CollectiveMmaINS1_35MainloopSm100TmaUmmaWarpSpecializedILi10ELi2ELi4ENS5_IJNS4_1CILi2EEENSA_ILi1EEESC_EEEEENS5_IJNSA_ILi256EEENSA_ILi64EEESG_EEENS_10bfloat16_tENS5_IJlSC_lEEESI_SJ_NS4_8TiledMMAINS4_8MMA_AtomIJNS4_26SM100_MMA_F16BF16_2x1SM_SSISI_SI_fLi256ELi64ELNS4_4UMMA5MajorE0ELSO_0ELNSN_7ScaleInE0ELSP_0EEEEEENS4_6LayoutINS5_IJSC_SC_SC_EEENS5_IJNSA_ILi0EEESU_SU_EEEEENS5_IJNS4_10UnderscoreESX_SX_EEEEENS4_18SM100_TMA_2SM_LOADENS4_14ComposedLayoutINS4_7SwizzleILi3ELi4ELi3EEENS4_18smem_ptr_flag_bitsILi16EEENSS_INS5_IJNSA_ILi8EEESG_EEENS5_IJSG_SC_EEEEEEEvNS4_8identityES10_S1A_vS1B_EENS_8epilogue10collective18CollectiveEpilogueINS1D_23Sm100TmaWarpSpecializedILi3ELi2ELi32ELb1ELb0EEEJNS5_IJNSA_ILi128EEESG_SG_EEENS5_IJNSS_IS1I_SC_EENSS_INSA_ILi32EEESC_EEEEESI_SJ_SI_SJ_NS1D_6fusion15FusionCallbacksIS1H_NS1O_13LinCombEltActINS1D_6thread7SigmoidESI_fSI_fLNS_15FloatRoundStyleE2EEES1J_S1N_JEEENS4_5SM1004TMEM4LOAD26SM100_TMEM_LOAD_32dp32b32xENS4_13SM90_TMA_LOADENS11_INS12_ILi2ELi4ELi3EEES15_NSS_INS5_IJS16_S1L_EEENS5_IJS1L_SC_EEEEEEENS4_39AutoVectorizingCopyWithAssumedAlignmentILi128EEENS4_14SM90_TMA_STOREES25_S27_S27_EEEvvEEEEvNT_6ParamsE:
        .type           _ZN7cutlass13device_kernelINS_4gemm6kernel13GemmUniversalIN4cute5tupleIJiiiiEEENS1_10collective13CollectiveMmaINS1_35MainloopSm100TmaUmmaWarpSpecializedILi10ELi2ELi4ENS5_IJNS4_1CILi2EEENSA_ILi1EEESC_EEEEENS5_IJNSA_ILi256EEENSA_ILi64EEESG_EEENS_10bfloat16_tENS5_IJlSC_lEEESI_SJ_NS4_8TiledMMAINS4_8MMA_AtomIJNS4_26SM100_MMA_F16BF16_2x1SM_SSISI_SI_fLi256ELi64ELNS4_4UMMA5MajorE0ELSO_0ELNSN_7ScaleInE0ELSP_0EEEEEENS4_6LayoutINS5_IJSC_SC_SC_EEENS5_IJNSA_ILi0EEESU_SU_EEEEENS5_IJNS4_10UnderscoreESX_SX_EEEEENS4_18SM100_TMA_2SM_LOADENS4_14ComposedLayoutINS4_7SwizzleILi3ELi4ELi3EEENS4_18smem_ptr_flag_bitsILi16EEENSS_INS5_IJNSA_ILi8EEESG_EEENS5_IJSG_SC_EEEEEEEvNS4_8identityES10_S1A_vS1B_EENS_8epilogue10collective18CollectiveEpilogueINS1D_23Sm100TmaWarpSpecializedILi3ELi2ELi32ELb1ELb0EEEJNS5_IJNSA_ILi128EEESG_SG_EEENS5_IJNSS_IS1I_SC_EENSS_INSA_ILi32EEESC_EEEEESI_SJ_SI_SJ_NS1D_6fusion15FusionCallbacksIS1H_NS1O_13LinCombEltActINS1D_6thread7SigmoidESI_fSI_fLNS_15FloatRoundStyleE2EEES1J_S1N_JEEENS4_5SM1004TMEM4LOAD26SM100_TMEM_LOAD_32dp32b32xENS4_13SM90_TMA_LOADENS11_INS12_ILi2ELi4ELi3EEES15_NSS_INS5_IJS16_S1L_EEENS5_IJS1L_SC_EEEEEEENS4_39AutoVectorizingCopyWithAssumedAlignmentILi128EEENS4_14SM90_TMA_STOREES25_S27_S27_EEEvvEEEEvNT_6ParamsE,@function
        .size           _ZN7cutlass13device_kernelINS_4gemm6kernel13GemmUniversalIN4cute5tupleIJiiiiEEENS1_10collective13CollectiveMmaINS1_35MainloopSm100TmaUmmaWarpSpecializedILi10ELi2ELi4ENS5_IJNS4_1CILi2EEENSA_ILi1EEESC_EEEEENS5_IJNSA_ILi256EEENSA_ILi64EEESG_EEENS_10bfloat16_tENS5_IJlSC_lEEESI_SJ_NS4_8TiledMMAINS4_8MMA_AtomIJNS4_26SM100_MMA_F16BF16_2x1SM_SSISI_SI_fLi256ELi64ELNS4_4UMMA5MajorE0ELSO_0ELNSN_7ScaleInE0ELSP_0EEEEEENS4_6LayoutINS5_IJSC_SC_SC_EEENS5_IJNSA_ILi0EEESU_SU_EEEEENS5_IJNS4_10UnderscoreESX_SX_EEEEENS4_18SM100_TMA_2SM_LOADENS4_14ComposedLayoutINS4_7SwizzleILi3ELi4ELi3EEENS4_18smem_ptr_flag_bitsILi16EEENSS_INS5_IJNSA_ILi8EEESG_EEENS5_IJSG_SC_EEEEEEEvNS4_8identityES10_S1A_vS1B_EENS_8epilogue10collective18CollectiveEpilogueINS1D_23Sm100TmaWarpSpecializedILi3ELi2ELi32ELb1ELb0EEEJNS5_IJNSA_ILi128EEESG_SG_EEENS5_IJNSS_IS1I_SC_EENSS_INSA_ILi32EEESC_EEEEESI_SJ_SI_SJ_NS1D_6fusion15FusionCallbacksIS1H_NS1O_13LinCombEltActINS1D_6thread7SigmoidESI_fSI_fLNS_15FloatRoundStyleE2EEES1J_S1N_JEEENS4_5SM1004TMEM4LOAD26SM100_TMEM_LOAD_32dp32b32xENS4_13SM90_TMA_LOADENS11_INS12_ILi2ELi4ELi3EEES15_NSS_INS5_IJS16_S1L_EEENS5_IJS1L_SC_EEEEEEENS4_39AutoVectorizingCopyWithAssumedAlignmentILi128EEENS4_14SM90_TMA_STOREES25_S27_S27_EEEvvEEEEvNT_6ParamsE,(.L_x_291 - _ZN7cutlass13device_kernelINS_4gemm6kernel13GemmUniversalIN4cute5tupleIJiiiiEEENS1_10collective13CollectiveMmaINS1_35MainloopSm100TmaUmmaWarpSpecializedILi10ELi2ELi4ENS5_IJNS4_1CILi2EEENSA_ILi1EEESC_EEEEENS5_IJNSA_ILi256EEENSA_ILi64EEESG_EEENS_10bfloat16_tENS5_IJlSC_lEEESI_SJ_NS4_8TiledMMAINS4_8MMA_AtomIJNS4_26SM100_MMA_F16BF16_2x1SM_SSISI_SI_fLi256ELi64ELNS4_4UMMA5MajorE0ELSO_0ELNSN_7ScaleInE0ELSP_0EEEEEENS4_6LayoutINS5_IJSC_SC_SC_EEENS5_IJNSA_ILi0EEESU_SU_EEEEENS5_IJNS4_10UnderscoreESX_SX_EEEEENS4_18SM100_TMA_2SM_LOADENS4_14ComposedLayoutINS4_7SwizzleILi3ELi4ELi3EEENS4_18smem_ptr_flag_bitsILi16EEENSS_INS5_IJNSA_ILi8EEESG_EEENS5_IJSG_SC_EEEEEEEvNS4_8identityES10_S1A_vS1B_EENS_8epilogue10collective18CollectiveEpilogueINS1D_23Sm100TmaWarpSpecializedILi3ELi2ELi32ELb1ELb0EEEJNS5_IJNSA_ILi128EEESG_SG_EEENS5_IJNSS_IS1I_SC_EENSS_INSA_ILi32EEESC_EEEEESI_SJ_SI_SJ_NS1D_6fusion15FusionCallbacksIS1H_NS1O_13LinCombEltActINS1D_6thread7SigmoidESI_fSI_fLNS_15FloatRoundStyleE2EEES1J_S1N_JEEENS4_5SM1004TMEM4LOAD26SM100_TMEM_LOAD_32dp32b32xENS4_13SM90_TMA_LOADENS11_INS12_ILi2ELi4ELi3EEES15_NSS_INS5_IJS16_S1L_EEENS5_IJS1L_SC_EEEEEEENS4_39AutoVectorizingCopyWithAssumedAlignmentILi128EEENS4_14SM90_TMA_STOREES25_S27_S27_EEEvvEEEEvNT_6ParamsE)
        .other          _ZN7cutlass13device_kernelINS_4gemm6kernel13GemmUniversalIN4cute5tupleIJiiiiEEENS1_10collective13CollectiveMmaINS1_35MainloopSm100TmaUmmaWarpSpecializedILi10ELi2ELi4ENS5_IJNS4_1CILi2EEENSA_ILi1EEESC_EEEEENS5_IJNSA_ILi256EEENSA_ILi64EEESG_EEENS_10bfloat16_tENS5_IJlSC_lEEESI_SJ_NS4_8TiledMMAINS4_8MMA_AtomIJNS4_26SM100_MMA_F16BF16_2x1SM_SSISI_SI_fLi256ELi64ELNS4_4UMMA5MajorE0ELSO_0ELNSN_7ScaleInE0ELSP_0EEEEEENS4_6LayoutINS5_IJSC_SC_SC_EEENS5_IJNSA_ILi0EEESU_SU_EEEEENS5_IJNS4_10UnderscoreESX_SX_EEEEENS4_18SM100_TMA_2SM_LOADENS4_14ComposedLayoutINS4_7SwizzleILi3ELi4ELi3EEENS4_18smem_ptr_flag_bitsILi16EEENSS_INS5_IJNSA_ILi8EEESG_EEENS5_IJSG_SC_EEEEEEEvNS4_8identityES10_S1A_vS1B_EENS_8epilogue10collective18CollectiveEpilogueINS1D_23Sm100TmaWarpSpecializedILi3ELi2ELi32ELb1ELb0EEEJNS5_IJNSA_ILi128EEESG_SG_EEENS5_IJNSS_IS1I_SC_EENSS_INSA_ILi32EEESC_EEEEESI_SJ_SI_SJ_NS1D_6fusion15FusionCallbacksIS1H_NS1O_13LinCombEltActINS1D_6thread7SigmoidESI_fSI_fLNS_15FloatRoundStyleE2EEES1J_S1N_JEEENS4_5SM1004TMEM4LOAD26SM100_TMEM_LOAD_32dp32b32xENS4_13SM90_TMA_LOADENS11_INS12_ILi2ELi4ELi3EEES15_NSS_INS5_IJS16_S1L_EEENS5_IJS1L_SC_EEEEEEENS4_39AutoVectorizingCopyWithAssumedAlignmentILi128EEENS4_14SM90_TMA_STOREES25_S27_S27_EEEvvEEEEvNT_6ParamsE,@"STO_CUDA_ENTRY STV_DEFAULT"
_ZN7cutlass13device_kernelINS_4gemm6kernel13GemmUniversalIN4cute5tupleIJiiiiEEENS1_10collective13CollectiveMmaINS1_35MainloopSm100TmaUmmaWarpSpecializedILi10ELi2ELi4ENS5_IJNS4_1CILi2EEENSA_ILi1EEESC_EEEEENS5_IJNSA_ILi256EEENSA_ILi64EEESG_EEENS_10bfloat16_tENS5_IJlSC_lEEESI_SJ_NS4_8TiledMMAINS4_8MMA_AtomIJNS4_26SM100_MMA_F16BF16_2x1SM_SSISI_SI_fLi256ELi64ELNS4_4UMMA5MajorE0ELSO_0ELNSN_7ScaleInE0ELSP_0EEEEEENS4_6LayoutINS5_IJSC_SC_SC_EEENS5_IJNSA_ILi0EEESU_SU_EEEEENS5_IJNS4_10UnderscoreESX_SX_EEEEENS4_18SM100_TMA_2SM_LOADENS4_14ComposedLayoutINS4_7SwizzleILi3ELi4ELi3EEENS4_18smem_ptr_flag_bitsILi16EEENSS_INS5_IJNSA_ILi8EEESG_EEENS5_IJSG_SC_EEEEEEEvNS4_8identityES10_S1A_vS1B_EENS_8epilogue10collective18CollectiveEpilogueINS1D_23Sm100TmaWarpSpecializedILi3ELi2ELi32ELb1ELb0EEEJNS5_IJNSA_ILi128EEESG_SG_EEENS5_IJNSS_IS1I_SC_EENSS_INSA_ILi32EEESC_EEEEESI_SJ_SI_SJ_NS1D_6fusion15FusionCallbacksIS1H_NS1O_13LinCombEltActINS1D_6thread7SigmoidESI_fSI_fLNS_15FloatRoundStyleE2EEES1J_S1N_JEEENS4_5SM1004TMEM4LOAD26SM100_TMEM_LOAD_32dp32b32xENS4_13SM90_TMA_LOADENS11_INS12_ILi2ELi4ELi3EEES15_NSS_INS5_IJS16_S1L_EEENS5_IJS1L_SC_EEEEEEENS4_39AutoVectorizingCopyWithAssumedAlignmentILi128EEENS4_14SM90_TMA_STOREES25_S27_S27_EEEvvEEEEvNT_6ParamsE:
[----:B------:R-:W1:Y:S01]  /*0000*/  LDC R1, c[0x0][0x37c] ;  /* 0x0000df00ff017b82 */ /* 0x000e620000000800 */
[----:B------:R-:W2:Y:S01]  /*0010*/  S2R R121, SR_TID.X ;  /* 0x0000000000797919 */ /* 0x000ea20000002100 */
[----:B------:R-:W3:Y:S06]  /*0020*/  LDCU.64 UR10, c[0x0][0x890] ;  /* 0x00011200ff0a77ac */ /* 0x000eec0008000a00 */
[----:B------:R-:W4:Y:S01]  /*0030*/  S2UR UR4, SR_CgaCtaId ;  /* 0x00000000000479c3 */ /* 0x000f220000008800 */
[----:B------:R-:W-:Y:S02]  /*0040*/  PRMT R100, RZ, 0x7610, R100 ;  /* 0x00007610ff647816 */ /* 0x000fe40000000064 */
[----:B------:R-:W-:Y:S01]  /*0050*/  ELECT P0, URZ, PT ;  /* 0x0000000000ff782f */ /* 0x000fe20003800000 */
[----:B------:R-:W1:Y:S01]  /*0060*/  LDCU.64 UR38, c[0x0][0x358] ;  /* 0x00006b00ff2677ac */ /* 0x000e620008000a00 */
[----:B---3--:R-:W-:-:S04]  /*0070*/  UISETP.NE.U32.AND UP2, UPT, UR10, URZ, UPT ;  /* 0x000000ff0a00728c */ /* 0x008fc8000bf45070 */
[----:B------:R-:W-:Y:S02]  /*0080*/  UISETP.NE.AND.EX UP2, UPT, UR11, URZ, UPT, UP2 ;  /* 0x000000ff0b00728c */ /* 0x000fe4000bf45320 */
[----:B----4-:R-:W-:Y:S02]  /*0090*/  ULOP3.LUT UR6, UR4, 0x1, URZ, 0xc0, !UPT ;  /* 0x0000000104067892 */ /* 0x010fe4000f8ec0ff */
[----:B------:R-:W-:Y:S01]  /*00a0*/  ULOP3.LUT UR5, UR4, 0x1, URZ, 0x3c, !UPT ;  /* 0x0000000104057892 */ /* 0x000fe2000f8e3cff */
[----:B--2---:R-:W-:-:S05]  /*00b0*/  SHF.R.U32.HI R124, RZ, 0x5, R121 ;  /* 0x00000005ff7c7819 */ /* 0x004fca0000011679 */
[----:B------:R-:W2:Y:S02]  /*00c0*/  SHFL.IDX PT, R0, R124, RZ, 0x1f ;  /* 0x00001fff7c007589 */ /* 0x000ea400000e0000 */
[----:B--2---:R-:W-:Y:S01]  /*00d0*/  R2UR UR7, R0 ;  /* 0x00000000000772ca */ /* 0x004fe200000e0000 */
[----:B-1----:R-:W-:Y:S05]  /*00e0*/  BRA.U UP2, `(.L_x_0) ;  /* 0x00000001022c7547 */ /* 0x002fea000b800000 */
[----:B------:R-:W1:Y:S02]  /*00f0*/  LDCU.64 UR8, c[0x0][0x888] ;  /* 0x00011100ff0877ac */ /* 0x000e640008000a00 */
[----:B-1----:R-:W-:-:S04]  /*0100*/  UISETP.NE.U32.AND UP0, UPT, UR8, URZ, UPT ;  /* 0x000000ff0800728c */ /* 0x002fc8000bf05070 */
[----:B------:R-:W-:-:S09]  /*0110*/  UISETP.NE.AND.EX UP0, UPT, UR9, URZ, UPT, UP0 ;  /* 0x000000ff0900728c */ /* 0x000fd2000bf05300 */
[----:B------:R-:W-:Y:S05]  /*0120*/  BRA.U !UP0, `(.L_x_1) ;  /* 0x0000000108107547 */ /* 0x000fea000b800000 */
[----:B------:R-:W1:Y:S02]  /*0130*/  LDC.64 R62, c[0x0][0x888] ;  /* 0x00022200ff3e7b82 */ /* 0x000e640000000a00 */
[----:B-1----:R1:W5:Y:S01]  /*0140*/  LDG.E R62, desc[UR38][R62.64] ;  /* 0x000000263e3e7981 */ /* 0x002362000c1e1900 */
[----:B------:R-:W-:Y:S01]  /*0150*/  HFMA2 R100, -RZ, RZ, 0, 5.9604644775390625e-08 ;  /* 0x00000001ff647431 */ /* 0x000fe200000001ff */
[----:B------:R-:W-:Y:S05]  /*0160*/  BRA `(.L_x_0) ;  /* 0x00000000000c7947 */ /* 0x000fea0003800000 */
.L_x_1:
[----:B------:R-:W1:Y:S01]  /*0170*/  LDCU UR8, c[0x0][0x880] ;  /* 0x00011000ff0877ac */ /* 0x000e620008000800 */
[----:B------:R-:W-:Y:S01]  /*0180*/  HFMA2 R100, -RZ, RZ, 0, 5.9604644775390625e-08 ;  /* 0x00000001ff647431 */ /* 0x000fe200000001ff */
[----:B-1----:R-:W-:-:S07]  /*0190*/  MOV R62, UR8 ;  /* 0x00000008003e7c02 */ /* 0x002fce0008000f00 */
.L_x_0:
[----:B------:R-:W2:Y:S02]  /*01a0*/  LDCU.64 UR8, c[0x0][0x8b0] ;  /* 0x00011600ff0877ac */ /* 0x000ea40008000a00 */
[----:B--2---:R-:W-:-:S04]  /*01b0*/  UISETP.NE.U32.AND UP0, UPT, UR8, URZ, UPT ;  /* 0x000000ff0800728c */ /* 0x004fc8000bf05070 */
[----:B------:R-:W-:-:S09]  /*01c0*/  UISETP.NE.AND.EX UP0, UPT, UR9, URZ, UPT, UP0 ;  /* 0x000000ff0900728c */ /* 0x000fd2000bf05300 */
[----:B------:R-:W-:Y:S05]  /*01d0*/  BRA.U UP0, `(.L_x_2) ;  /* 0x0000000100247547 */ /* 0x000fea000b800000 */
[----:B------:R-:W2:Y:S02]  /*01e0*/  LDCU.64 UR8, c[0x0][0x8a8] ;  /* 0x00011500ff0877ac */ /* 0x000ea40008000a00 */
[----:B--2---:R-:W-:-:S04]  /*01f0*/  UISETP.NE.U32.AND UP0, UPT, UR8, URZ, UPT ;  /* 0x000000ff0800728c */ /* 0x004fc8000bf05070 */
[----:B------:R-:W-:-:S09]  /*0200*/  UISETP.NE.AND.EX UP0, UPT, UR9, URZ, UPT, UP0 ;  /* 0x000000ff0900728c */ /* 0x000fd2000bf05300 */
[----:B------:R-:W-:Y:S05]  /*0210*/  BRA.U !UP0, `(.L_x_3) ;  /* 0x00000001080c7547 */ /* 0x000fea000b800000 */
[----:B------:R-:W2:Y:S02]  /*0220*/  LDC.64 R2, c[0x0][0x8a8] ;  /* 0x00022a00ff027b82 */ /* 0x000ea40000000a00 */
[----:B--2---:R2:W5:Y:S01]  /*0230*/  LDG.E R41, desc[UR38][R2.64] ;  /* 0x0000002602297981 */ /* 0x004562000c1e1900 */
[----:B------:R-:W-:Y:S05]  /*0240*/  BRA `(.L_x_2) ;  /* 0x0000000000087947 */ /* 0x000fea0003800000 */
.L_x_3:
[----:B------:R-:W2:Y:S02]  /*0250*/  LDCU UR8, c[0x0][0x8a0] ;  /* 0x00011400ff0877ac */ /* 0x000ea40008000800 */
[----:B--2---:R-:W-:Y:S02]  /*0260*/  MOV R41, UR8 ;  /* 0x0000000800297c02 */ /* 0x004fe40008000f00 */
.L_x_2:
[----:B------:R-:W-:Y:S01]  /*0270*/  IMAD.U32 R0, RZ, RZ, UR7 ;  /* 0x00000007ff007e24 */ /* 0x000fe2000f8e00ff */
[----:B------:R-:W-:Y:S04]  /*0280*/  BSSY.RECONVERGENT B0, `(.L_x_4) ;  /* 0x000000c000007945 */ /* 0x000fe80003800200 */
[C---:B------:R-:W-:Y:S02]  /*0290*/  ISETP.NE.OR P2, PT, R0.reuse, 0x1, !P0 ;  /* 0x000000010000780c */ /* 0x040fe40004745670 */
[----:B------:R-:W-:-:S11]  /*02a0*/  ISETP.NE.OR P1, PT, R0, 0x3, !P0 ;  /* 0x000000030000780c */ /* 0x000fd60004725670 */
[----:B------:R-:W-:Y:S05]  /*02b0*/  @P2 BRA `(.L_x_5) ;  /* 0x0000000000202947 */ /* 0x000fea0003800000 */
[----:B------:R-:W3:Y:S02]  /*02c0*/  LDCU.64 UR8, c[0x0][0x348] ;  /* 0x00006900ff0877ac */ /* 0x000ee40008000a00 */
[----:B---3--:R-:W-:Y:S02]  /*02d0*/  UIADD3 UR12, UP1, UPT, UR8, 0x80, URZ ;  /* 0x00000080080c7890 */ /* 0x008fe4000ff3e0ff */
[----:B------:R-:W-:Y:S02]  /*02e0*/  UIADD3 UR8, UP0, UPT, UR8, 0x180, URZ ;  /* 0x0000018008087890 */ /* 0x000fe4000ff1e0ff */
[----:B------:R-:W-:Y:S02]  /*02f0*/  UIADD3.X UR13, UPT, UPT, URZ, UR9, URZ, UP1, !UPT ;  /* 0x00000009ff0d7290 */ /* 0x000fe40008ffe4ff */
[----:B------:R-:W-:-:S07]  /*0300*/  UIADD3.X UR9, UPT, UPT, URZ, UR9, URZ, UP0, !UPT ;  /* 0x00000009ff097290 */ /* 0x000fce00087fe4ff */
[----:B------:R3:W-:Y:S02]  /*0310*/  UTMACCTL.PF [UR12] ;  /* 0x000000000c0079b9 */ /* 0x0007e40008040000 */
[----:B------:R3:W-:Y:S02]  /*0320*/  UTMACCTL.PF [UR8] ;  /* 0x00000000080079b9 */ /* 0x0007e40008040000 */
[----:B---3--:R-:W-:Y:S01]  /*0330*/  NOP ;  /* 0x0000000000007918 */ /* 0x008fe20000000000 */
.L_x_5:
[----:B------:R-:W-:Y:S05]  /*0340*/  BSYNC.RECONVERGENT B0 ;  /* 0x0000000000007941 */ /* 0x000fea0003800200 */
.L_x_4:
[----:B------:R-:W-:Y:S04]  /*0350*/  BSSY.RECONVERGENT B0, `(.L_x_6) ;  /* 0x000000a000007945 */ /* 0x000fe80003800200 */
        /* <DEDUP_REMOVED lines=9> */
.L_x_7:
[----:B------:R-:W-:Y:S05]  /*03f0*/  BSYNC.RECONVERGENT B0 ;  /* 0x0000000000007941 */ /* 0x000fea0003800200 */
.L_x_6:
[----:B------:R-:W3:Y:S01]  /*0400*/  LDCU.64 UR8, c[0x0][0x888] ;  /* 0x00011100ff0877ac */ /* 0x000ee20008000a00 */
[----:B------:R-:W-:Y:S02]  /*0410*/  UISETP.EQ.U32.AND UP1, UPT, UR10, URZ, UPT ;  /* 0x000000ff0a00728c */ /* 0x000fe4000bf22070 */
[----:B------:R-:W-:Y:S02]  /*0420*/  UPLOP3.LUT UP5, UPT, UPT, UPT, UPT, 0x40, 0x4 ;  /* 0x000000000004789c */ /* 0x000fe40003fae870 */
[----:B---3--:R-:W-:-:S04]  /*0430*/  UISETP.NE.U32.AND UP0, UPT, UR8, URZ, UPT ;  /* 0x000000ff0800728c */ /* 0x008fc8000bf05070 */
[----:B------:R-:W-:-:S04]  /*0440*/  UISETP.NE.AND.EX UP0, UPT, UR9, URZ, UPT, UP0 ;  /* 0x000000ff0900728c */ /* 0x000fc8000bf05300 */
[----:B------:R-:W-:-:S04]  /*0450*/  UISETP.EQ.OR.EX UP3, UPT, UR11, URZ, !UP0, UP1 ;  /* 0x000000ff0b00728c */ /* 0x000fc8000c762710 */
[----:B------:R-:W-:-:S05]  /*0460*/  UP2UR UR43, UPR, URZ, 0x8 ;  /* 0x00000008ff2b7883 */ /* 0x000fca0008000000 */
[----:B------:R-:W-:Y:S07]  /*0470*/  BRA.U !UP3, `(.L_x_8) ;  /* 0x000000010b147547 */ /* 0x000fee000b800000 */
[----:B------:R-:W-:Y:S01]  /*0480*/  PLOP3.LUT P2, PT, PT, PT, UP2, 0x80, 0x8 ;  /* 0x000000000008781c */ /* 0x000fe20003f4f028 */
[----:B------:R-:W-:-:S12]  /*0490*/  UPLOP3.LUT UP5, UPT, UPT, UPT, UP0, 0x40, 0x4 ;  /* 0x000000000004789c */ /* 0x000fd80003fae800 */
[----:B-----5:R-:W-:-:S13]  /*04a0*/  @!P2 FSETP.EQ.AND P1, PT, R62, RZ, PT ;  /* 0x000000ff3e00a20b */ /* 0x020fda0003f22000 */
[----:B------:R-:W-:Y:S01]  /*04b0*/  @!P2 VOTEU.ANY UP1, P1 ;  /* 0x0000000000ffa886 */ /* 0x000fe20000820100 */
[----:B------:R-:W-:-:S11]  /*04c0*/  @!UP2 UPLOP3.LUT UP5, UPT, UPT, UPT, UP1, 0x80, 0x8 ;  /* 0x000000000008a89c */ /* 0x000fd60003faf010 */
.L_x_8:
[----:B------:R-:W3:Y:S01]  /*04d0*/  SHFL.IDX PT, R0, R124, RZ, 0x1f ;  /* 0x00001fff7c007589 */ /* 0x000ee200000e0000 */
[----:B------:R-:W-:-:S04]  /*04e0*/  UISETP.NE.AND UP1, UPT, UR7, 0x2, UPT ;  /* 0x000000020700788c */ /* 0x000fc8000bf25270 */
[----:B------:R-:W-:Y:S02]  /*04f0*/  UISETP.EQ.AND UP2, UPT, UR6, URZ, !UP1 ;  /* 0x000000ff0600728c */ /* 0x000fe4000cf42270 */
[----:B------:R-:W-:-:S04]  /*0500*/  USEL UR13, URZ, 0x1, UP1 ;  /* 0x00000001ff0d7887 */ /* 0x000fc80008800000 */
[----:B------:R-:W-:Y:S02]  /*0510*/  PLOP3.LUT P5, PT, P0, PT, UP2, 0x80, 0x8 ;  /* 0x000000000008781c */ /* 0x000fe400007af028 */
[----:B---3--:R-:W-:-:S13]  /*0520*/  ISETP.NE.AND P1, PT, R0, RZ, PT ;  /* 0x000000ff0000720c */ /* 0x008fda0003f25270 */
[----:B------:R-:W-:Y:S05]  /*0530*/  @P1 BRA `(.L_x_9) ;  /* 0x0000000000801947 */ /* 0x000fea0003800000 */
[----:B------:R-:W-:Y:S01]  /*0540*/  ELECT P1, URZ, PT ;  /* 0x0000000000ff782f */ /* 0x000fe20003820000 */
[----:B------:R-:W-:-:S12]  /*0550*/  BSSY.RECONVERGENT B0, `(.L_x_9) ;  /* 0x000001e000007945 */ /* 0x000fd80003800200 */
[----:B------:R-:W-:Y:S05]  /*0560*/  @!P1 BRA `(.L_x_10) ;  /* 0x0000000000709947 */ /* 0x000fea0003800000 */
[----:B------:R-:W-:Y:S01]  /*0570*/  UMOV UR9, 0x400 ;  /* 0x0000040000097882 */ /* 0x000fe20000000000 */
[----:B------:R-:W-:Y:S01]  /*0580*/  UMOV UR8, 0x1 ;  /* 0x0000000100087882 */ /* 0x000fe20000000000 */
[----:B------:R-:W-:Y:S02]  /*0590*/  ULEA UR9, UR4, UR9, 0x18 ;  /* 0x0000000904097291 */ /* 0x000fe4000f8ec0ff */
[----:B------:R-:W-:-:S04]  /*05a0*/  UIADD3 UR10, UPT, UPT, -UR8, 0x100000, URZ ;  /* 0x00100000080a7890 */ /* 0x000fc8000fffe1ff */
[----:B------:R-:W-:Y:S02]  /*05b0*/  USHF.L.U32 UR11, UR10, 0xb, URZ ;  /* 0x0000000b0a0b7899 */ /* 0x000fe400080006ff */
[----:B------:R-:W-:Y:S01]  /*05c0*/  USHF.L.U32 UR10, UR10, 0x1, URZ ;  /* 0x000000010a0a7899 */ /* 0x000fe200080006ff */
[----:B------:R-:W3:Y:S11]  /*05d0*/  FENCE.VIEW.ASYNC.S ;  /* 0x00000000000073c6 */ /* 0x000ef60000000000 */
[----:B---3--:R3:W4:Y:S01]  /*05e0*/  SYNCS.EXCH.64 URZ, [UR9], UR10 ;  /* 0x0000000a09ff75b2 */ /* 0x0087220008000100 */
[----:B------:R3:W1:Y:S01]  /*05f0*/  SYNCS.EXCH.64 URZ, [UR9+0x50], UR10 ;  /* 0x0000500a09ff75b2 */ /* 0x0006620008000100 */
        /* <DEDUP_REMOVED lines=17> */
[----:B------:R3:W1:Y:S02]  /*0710*/  SYNCS.EXCH.64 URZ, [UR9+0x98], UR10 ;  /* 0x0000980a09ff75b2 */ /* 0x0006640008000100 */
[----:B---3--:R-:W-:Y:S01]  /*0720*/  NOP ;  /* 0x0000000000007918 */ /* 0x008fe20000000000 */
.L_x_10:
[----:B------:R-:W-:Y:S05]  /*0730*/  BSYNC.RECONVERGENT B0 ;  /* 0x0000000000007941 */ /* 0x000fea0003800200 */
.L_x_9:
[----:B------:R-:W3:Y:S01]  /*0740*/  SHFL.IDX PT, R0, R124, RZ, 0x1f ;  /* 0x00001fff7c007589 */ /* 0x000ee200000e0000 */
[----:B------:R-:W-:Y:S01]  /*0750*/  NOP ;  /* 0x0000000000007918 */ /* 0x000fe20000000000 */
[----:B---3--:R-:W-:-:S13]  /*0760*/  ISETP.NE.AND P1, PT, R0, 0x1, PT ;  /* 0x000000010000780c */ /* 0x008fda0003f25270 */
[----:B------:R-:W-:Y:S05]  /*0770*/  @P1 BRA `(.L_x_11) ;  /* 0x00000000004c1947 */ /* 0x000fea0003800000 */
[----:B------:R-:W-:Y:S01]  /*0780*/  UMOV UR10, 0x400 ;  /* 0x00000400000a7882 */ /* 0x000fe20000000000 */
[----:B------:R-:W-:Y:S01]  /*0790*/  UMOV UR9, 0x20 ;  /* 0x0000002000097882 */ /* 0x000fe20000000000 */
[----:B------:R-:W-:Y:S01]  /*07a0*/  UMOV UR8, 0x80 ;  /* 0x0000008000087882 */ /* 0x000fe20000000000 */
[----:B------:R-:W-:Y:S02]  /*07b0*/  ULEA UR10, UR4, UR10, 0x18 ;  /* 0x0000000a040a7291 */ /* 0x000fe4000f8ec0ff */
[----:B------:R-:W-:-:S04]  /*07c0*/  UIADD3 UR14, UPT, UPT, -UR9, 0x100000, URZ ;  /* 0x00100000090e7890 */ /* 0x000fc8000fffe1ff */
[----:B------:R-:W-:Y:S02]  /*07d0*/  USHF.L.U32 UR15, UR14, 0xb, URZ ;  /* 0x0000000b0e0f7899 */ /* 0x000fe400080006ff */
[----:B------:R-:W-:Y:S02]  /*07e0*/  USHF.L.U32 UR14, UR14, 0x1, URZ ;  /* 0x000000010e0e7899 */ /* 0x000fe400080006ff */
[----:B------:R-:W-:-:S04]  /*07f0*/  UIADD3 UR8, UPT, UPT, -UR8, 0x100000, URZ ;  /* 0x0010000008087890 */ /* 0x000fc8000fffe1ff */
[----:B------:R-:W-:Y:S02]  /*0800*/  USHF.L.U32 UR9, UR8, 0xb, URZ ;  /* 0x0000000b08097899 */ /* 0x000fe400080006ff */
[----:B------:R-:W-:Y:S01]  /*0810*/  USHF.L.U32 UR8, UR8, 0x1, URZ ;  /* 0x0000000108087899 */ /* 0x000fe200080006ff */
[----:B------:R-:W-:Y:S01]  /*0820*/  ELECT P1, URZ, PT ;  /* 0x0000000000ff782f */ /* 0x000fe20003820000 */
[----:B------:R-:W3:Y:S02]  /*0830*/  FENCE.VIEW.ASYNC.S ;  /* 0x00000000000073c6 */ /* 0x000ee40000000000 */
[----:B---3--:R3:W1:Y:S08]  /*0840*/  SYNCS.EXCH.64 URZ, [UR10+0xa0], UR14 ;  /* 0x0000a00e0aff75b2 */ /* 0x0086700008000100 */
[----:B------:R3:W1:Y:S01]  /*0850*/  SYNCS.EXCH.64 URZ, [UR10+0xb8], UR8 ;  /* 0x0000b8080aff75b2 */ /* 0x0006620008000100 */
[----:B------:R3:W1:Y:S01]  /*0860*/  SYNCS.EXCH.64 URZ, [UR10+0xa8], UR14 ;  /* 0x0000a80e0aff75b2 */ /* 0x0006620008000100 */
[----:B------:R3:W1:Y:S01]  /*0870*/  SYNCS.EXCH.64 URZ, [UR10+0xc0], UR8 ;  /* 0x0000c0080aff75b2 */ /* 0x0006620008000100 */
[----:B------:R3:W1:Y:S01]  /*0880*/  SYNCS.EXCH.64 URZ, [UR10+0xb0], UR14 ;  /* 0x0000b00e0aff75b2 */ /* 0x0006620008000100 */
[----:B------:R3:W1:Y:S01]  /*0890*/  SYNCS.EXCH.64 URZ, [UR10+0xc8], UR8 ;  /* 0x0000c8080aff75b2 */ /* 0x0006620008000100 */
[----:B------:R-:W-:Y:S01]  /*08a0*/  NOP ;  /* 0x0000000000007918 */ /* 0x000fe20000000000 */
.L_x_11:
[----:B------:R-:W2:Y:S01]  /*08b0*/  SHFL.IDX PT, R0, R124, RZ, 0x1f ;  /* 0x00001fff7c007589 */ /* 0x000ea200000e0000 */
[----:B------:R-:W-:Y:S01]  /*08c0*/  NOP ;  /* 0x0000000000007918 */ /* 0x000fe20000000000 */
[----:B--2---:R-:W-:-:S13]  /*08d0*/  ISETP.NE.AND P1, PT, R0, 0x3, PT ;  /* 0x000000030000780c */ /* 0x004fda0003f25270 */
[----:B------:R-:W-:Y:S05]  /*08e0*/  @P1 BRA `(.L_x_12) ;  /* 0x00000000002c1947 */ /* 0x000fea0003800000 */
[----:B---3--:R-:W-:Y:S01]  /*08f0*/  UMOV UR9, 0x400 ;  /* 0x0000040000097882 */ /* 0x008fe20000000000 */
[----:B------:R-:W-:Y:S01]  /*0900*/  UMOV UR8, 0x20 ;  /* 0x0000002000087882 */ /* 0x000fe20000000000 */
[----:B------:R-:W-:Y:S02]  /*0910*/  ULEA UR9, UR4, UR9, 0x18 ;  /* 0x0000000904097291 */ /* 0x000fe4000f8ec0ff */
[----:B------:R-:W-:-:S04]  /*0920*/  UIADD3 UR10, UPT, UPT, -UR8, 0x100000, URZ ;  /* 0x00100000080a7890 */ /* 0x000fc8000fffe1ff */
[----:B------:R-:W-:Y:S02]  /*0930*/  USHF.L.U32 UR11, UR10, 0xb, URZ ;  /* 0x0000000b0a0b7899 */ /* 0x000fe400080006ff */
[----:B------:R-:W-:Y:S01]  /*0940*/  USHF.L.U32 UR10, UR10, 0x1, URZ ;  /* 0x000000010a0a7899 */ /* 0x000fe200080006ff */
[----:B------:R-:W-:Y:S01]  /*0950*/  ELECT P1, URZ, PT ;  /* 0x0000000000ff782f */ /* 0x000fe20003820000 */
[----:B------:R-:W2:Y:S10]  /*0960*/  FENCE.VIEW.ASYNC.S ;  /* 0x00000000000073c6 */ /* 0x000eb40000000000 */
[----:B--2---:R2:W3:Y:S01]  /*0970*/  SYNCS.EXCH.64 URZ, [UR9+0xd0], UR10 ;  /* 0x0000d00a09ff75b2 */ /* 0x0044e20008000100 */
[----:B------:R2:W1:Y:S01]  /*0980*/  SYNCS.EXCH.64 URZ, [UR9+0xd8], UR10 ;  /* 0x0000d80a09ff75b2 */ /* 0x0004620008000100 */
[----:B------:R-:W-:Y:S01]  /*0990*/  NOP ;  /* 0x0000000000007918 */ /* 0x000fe20000000000 */
.L_x_12:
[----:B------:R-:W4:Y:S01]  /*09a0*/  SHFL.IDX PT, R0, R124, RZ, 0x1f ;  /* 0x00001fff7c007589 */ /* 0x000f2200000e0000 */
[----:B------:R-:W-:Y:S01]  /*09b0*/  NOP ;  /* 0x0000000000007918 */ /* 0x000fe20000000000 */
[----:B----4-:R-:W-:-:S13]  /*09c0*/  ISETP.NE.AND P1, PT, R0, 0x4, PT ;  /* 0x000000040000780c */ /* 0x010fda0003f25270 */
[----:B------:R-:W-:Y:S05]  /*09d0*/  @P1 BRA `(.L_x_13) ;  /* 0x0000000000481947 */ /* 0x000fea0003800000 */
[----:B--23--:R-:W-:Y:S01]  /*09e0*/  UMOV UR10, 0x1a0 ;  /* 0x000001a0000a7882 */ /* 0x00cfe20000000000 */
[----:B------:R-:W-:Y:S01]  /*09f0*/  UMOV UR9, 0x400 ;  /* 0x0000040000097882 */ /* 0x000fe20000000000 */
[----:B------:R-:W-:Y:S01]  /*0a00*/  USEL UR10, UR10, 0x1e0, UP5 ;  /* 0x000001e00a0a7887 */ /* 0x000fe2000a800000 */
        /* <DEDUP_REMOVED lines=9> */
[----:B------:R-:W2:Y:S02]  /*0aa0*/  FENCE.VIEW.ASYNC.S ;  /* 0x00000000000073c6 */ /* 0x000ea40000000000 */
[----:B--2---:R4:W2:Y:S08]  /*0ab0*/  SYNCS.EXCH.64 URZ, [UR9+0xe0], UR14 ;  /* 0x0000e00e09ff75b2 */ /* 0x0048b00008000100 */
[----:B------:R4:W3:Y:S01]  /*0ac0*/  SYNCS.EXCH.64 URZ, [UR9+0xf0], UR10 ;  /* 0x0000f00a09ff75b2 */ /* 0x0008e20008000100 */
[----:B------:R4:W1:Y:S01]  /*0ad0*/  SYNCS.EXCH.64 URZ, [UR9+0xe8], UR14 ;  /* 0x0000e80e09ff75b2 */ /* 0x0008620008000100 */
[----:B------:R4:W1:Y:S02]  /*0ae0*/  SYNCS.EXCH.64 URZ, [UR9+0xf8], UR10 ;  /* 0x0000f80a09ff75b2 */ /* 0x0008640008000100 */
[----:B----4-:R-:W-:Y:S01]  /*0af0*/  NOP ;  /* 0x0000000000007918 */ /* 0x010fe20000000000 */
.L_x_13:
[----:B------:R-:W4:Y:S01]  /*0b00*/  SHFL.IDX PT, R0, R124, RZ, 0x1f ;  /* 0x00001fff7c007589 */ /* 0x000f2200000e0000 */
[----:B------:R-:W-:Y:S01]  /*0b10*/  NOP ;  /* 0x0000000000007918 */ /* 0x000fe20000000000 */
[----:B----4-:R-:W-:-:S13]  /*0b20*/  ISETP.NE.AND P1, PT, R0, 0x5, PT ;  /* 0x000000050000780c */ /* 0x010fda0003f25270 */
[----:B------:R-:W-:Y:S05]  /*0b30*/  @P1 BRA `(.L_x_14) ;  /* 0x0000000000541947 */ /* 0x000fea0003800000 */
[----:B--23--:R-:W-:Y:S01]  /*0b40*/  UMOV UR10, 0x400 ;  /* 0x00000400000a7882 */ /* 0x00cfe20000000000 */
        /* <DEDUP_REMOVED lines=14> */
[----:B------:R4:W1:Y:S01]  /*0c30*/  SYNCS.EXCH.64 URZ, [UR10+0x128], UR8 ;  /* 0x000128080aff75b2 */ /* 0x0008620008000100 */
[----:B------:R4:W1:Y:S01]  /*0c40*/  SYNCS.EXCH.64 URZ, [UR10+0x110], UR14 ;  /* 0x0001100e0aff75b2 */ /* 0x0008620008000100 */
[----:B------:R4:W1:Y:S01]  /*0c50*/  SYNCS.EXCH.64 URZ, [UR10+0x130], UR8 ;  /* 0x000130080aff75b2 */ /* 0x0008620008000100 */
[----:B------:R4:W1:Y:S01]  /*0c60*/  SYNCS.EXCH.64 URZ, [UR10+0x118], UR14 ;  /* 0x0001180e0aff75b2 */ /* 0x0008620008000100 */
[----:B------:R4:W1:Y:S02]  /*0c70*/  SYNCS.EXCH.64 URZ, [UR10+0x138], UR8 ;  /* 0x000138080aff75b2 */ /* 0x0008640008000100 */
[----:B----4-:R-:W-:Y:S01]  /*0c80*/  NOP ;  /* 0x0000000000007918 */ /* 0x010fe20000000000 */
.L_x_14:
[----:B------:R-:W4:Y:S01]  /*0c90*/  SHFL.IDX PT, R0, R124, RZ, 0x1f ;  /* 0x00001fff7c007589 */ /* 0x000f2200000e0000 */
[----:B------:R-:W-:Y:S01]  /*0ca0*/  ISETP.NE.OR P0, PT, RZ, UR7, !P0 ;  /* 0x00000007ff007c0c */ /* 0x000fe2000c705670 */
[----:B------:R-:W-:Y:S01]  /*0cb0*/  NOP ;  /* 0x0000000000007918 */ /* 0x000fe20000000000 */
[----:B----4-:R-:W-:-:S13]  /*0cc0*/  ISETP.NE.AND P1, PT, R0, 0x3, PT ;  /* 0x000000030000780c */ /* 0x010fda0003f25270 */
[----:B------:R-:W-:Y:S05]  /*0cd0*/  @P1 BRA `(.L_x_15) ;  /* 0x0000000000341947 */ /* 0x000fea0003800000 */
[----:B--23--:R-:W-:Y:S01]  /*0ce0*/  UMOV UR9, 0x400 ;  /* 0x0000040000097882 */ /* 0x00cfe20000000000 */
[----:B------:R-:W-:Y:S01]  /*0cf0*/  UMOV UR8, 0x20 ;  /* 0x0000002000087882 */ /* 0x000fe20000000000 */
[----:B------:R-:W-:Y:S02]  /*0d00*/  ULEA UR9, UR4, UR9, 0x18 ;  /* 0x0000000904097291 */ /* 0x000fe4000f8ec0ff */
[----:B------:R-:W-:-:S04]  /*0d10*/  UIADD3 UR10, UPT, UPT, -UR8, 0x100000, URZ ;  /* 0x00100000080a7890 */ /* 0x000fc8000fffe1ff */
[----:B------:R-:W-:Y:S02]  /*0d20*/  USHF.L.U32 UR11, UR10, 0xb, URZ ;  /* 0x0000000b0a0b7899 */ /* 0x000fe400080006ff */
[----:B------:R-:W-:Y:S01]  /*0d30*/  USHF.L.U32 UR10, UR10, 0x1, URZ ;  /* 0x000000010a0a7899 */ /* 0x000fe200080006ff */
[----:B------:R-:W-:Y:S01]  /*0d40*/  ELECT P1, URZ, PT ;  /* 0x0000000000ff782f */ /* 0x000fe20003820000 */
[----:B------:R-:W2:Y:S10]  /*0d50*/  FENCE.VIEW.ASYNC.S ;  /* 0x00000000000073c6 */ /* 0x000eb40000000000 */
[----:B--2---:R4:W2:Y:S01]  /*0d60*/  SYNCS.EXCH.64 URZ, [UR9+0x140], UR10 ;  /* 0x0001400a09ff75b2 */ /* 0x0048a20008000100 */
[----:B------:R4:W3:Y:S01]  /*0d70*/  SYNCS.EXCH.64 URZ, [UR9+0x150], UR10 ;  /* 0x0001500a09ff75b2 */ /* 0x0008e20008000100 */
[----:B------:R4:W1:Y:S01]  /*0d80*/  SYNCS.EXCH.64 URZ, [UR9+0x148], UR10 ;  /* 0x0001480a09ff75b2 */ /* 0x0008620008000100 */
[----:B------:R4:W1:Y:S02]  /*0d90*/  SYNCS.EXCH.64 URZ, [UR9+0x158], UR10 ;  /* 0x0001580a09ff75b2 */ /* 0x0008640008000100 */
[----:B----4-:R-:W-:Y:S01]  /*0da0*/  NOP ;  /* 0x0000000000007918 */ /* 0x010fe20000000000 */
.L_x_15:
[----:B------:R-:W-:Y:S01]  /*0db0*/  VOTEU.ALL UP1, P0 ;  /* 0x0000000000ff7886 */ /* 0x000fe20000020000 */
[----:B--23--:R-:W2:Y:S01]  /*0dc0*/  LDCU UR9, c[0x0][0x36c] ;  /* 0x00006d80ff0977ac */ /* 0x00cea20008000800 */
[----:B------:R-:W-:Y:S01]  /*0dd0*/  NOP ;  /* 0x0000000000007918 */ /* 0x000fe20000000000 */
[----:B------:R-:W-:Y:S01]  /*0de0*/  LOP3.LUT R10, R121, 0x1f, RZ, 0xc0, !PT ;  /* 0x0000001f790a7812 */ /* 0x000fe200078ec0ff */
[----:B------:R-:W-:Y:S01]  /*0df0*/  UMOV UR10, 0x20 ;  /* 0x00000020000a7882 */ /* 0x000fe20000000000 */
[----:B------:R-:W-:Y:S01]  /*0e00*/  @!UP1 UMOV UR8, 0x400 ;  /* 0x0000040000089882 */ /* 0x000fe20000000000 */
[----:B------:R-:W-:-:S04]  /*0e10*/  @!UP1 UIADD3 UR10, UPT, UPT, -UR10, 0x100000, URZ ;  /* 0x001000000a0a9890 */ /* 0x000fc8000fffe1ff */
[----:B------:R-:W-:Y:S02]  /*0e20*/  @!UP1 USHF.L.U32 UR11, UR10, 0xb, URZ ;  /* 0x0000000b0a0b9899 */ /* 0x000fe400080006ff */
[----:B------:R-:W-:Y:S02]  /*0e30*/  @!UP1 USHF.L.U32 UR10, UR10, 0x1, URZ ;  /* 0x000000010a0a9899 */ /* 0x000fe400080006ff */
[----:B------:R-:W-:Y:S01]  /*0e40*/  @!UP1 ULEA UR8, UR4, UR8, 0x18 ;  /* 0x0000000804089291 */ /* 0x000fe2000f8ec0ff */
[----:B------:R-:W-:Y:S01]  /*0e50*/  VOTEU.ALL UP1, P0 ;  /* 0x0000000000ff7886 */ /* 0x000fe20000020000 */
[----:B------:R-:W-:Y:S01]  /*0e60*/  UISETP.NE.AND UP4, UPT, UR7, URZ, UPT ;  /* 0x000000ff0700728c */ /* 0x000fe2000bf85270 */
[----:B------:R-:W3:Y:S09]  /*0e70*/  FENCE.VIEW.ASYNC.S ;  /* 0x00000000000073c6 */ /* 0x000ef20000000000 */
[----:B---3--:R3:W4:Y:S01]  /*0e80*/  @!UP1 SYNCS.EXCH.64 URZ, [UR8+0x160], UR10 ;  /* 0x0001600a08ff95b2 */ /* 0x0087220008000100 */
[----:B--2---:R-:W-:-:S09]  /*0e90*/  UISETP.EQ.U32.AND UP1, UPT, UR9, 0x1, UPT ;  /* 0x000000010900788c */ /* 0x004fd2000bf22070 */
[----:B------:R-:W-:Y:S05]  /*0ea0*/  BRA.U !UP1, `(.L_x_16) ;  /* 0x0000000109087547 */ /* 0x000fea000b800000 */
[----:B-1--4-:R-:W-:Y:S01]  /*0eb0*/  UCGABAR_ARV ;  /* 0x00000000000079c7 */ /* 0x012fe20008000000 */
[----:B------:R-:W-:Y:S05]  /*0ec0*/  BRA `(.L_x_17) ;  /* 0x0000000000047947 */ /* 0x000fea0003800000 */
.L_x_16:
[----:B-1--4-:R-:W-:Y:S01]  /*0ed0*/  NOP ;  /* 0x0000000000007918 */ /* 0x012fe20000000000 */
.L_x_17:
[----:B------:R-:W1:Y:S01]  /*0ee0*/  S2R R23, SR_CTAID.Y ;  /* 0x0000000000177919 */ /* 0x000e620000002600 */
[----:B------:R-:W-:-:S05]  /*0ef0*/  CS2R.32 R83, SR_CgaSize ;  /* 0x0000000000537805 */ /* 0x000fca0000008a00 */
[----:B------:R-:W-:-:S05]  /*0f00*/  IMAD R83, R83, -0xa0, RZ ;  /* 0xffffff6053537824 */ /* 0x000fca00078e02ff */
[----:B---3--:R-:W-:-:S14]  /*0f10*/  R2UR UR8, R83 ;  /* 0x00000000530872ca */ /* 0x008fdc00000e0000 */
[----:B------:R-:W2:Y:S01]  /*0f20*/  LDCU UR8, c[0x0][UR8+0x2b4] ;  /* 0x00005680080877ac */ /* 0x000ea20008000800 */
[----:B------:R-:W-:-:S05]  /*0f30*/  CS2R.32 R0, SR_CgaSize ;  /* 0x0000000000007805 */ /* 0x000fca0000008a00 */
[----:B------:R-:W-:-:S06]  /*0f40*/  IMAD R0, R0, -0xa0, RZ ;  /* 0xffffff6000007824 */ /* 0x000fcc00078e02ff */
[----:B------:R-:W3:Y:S01]  /*0f50*/  LDC R0, c[0x0][R0+0x2a4] ;  /* 0x0000a90000007b82 */ /* 0x000ee20000000800 */
[----:B------:R-:W-:Y:S01]  /*0f60*/  PRMT R8, RZ, 0x7610, R8 ;  /* 0x00007610ff087816 */ /* 0x000fe20000000008 */
[----:B------:R-:W4:Y:S01]  /*0f70*/  S2R R9, SR_CTAID.X ;  /* 0x0000000000097919 */ /* 0x000f220000002500 */
[----:B------:R-:W-:-:S05]  /*0f80*/  CS2R.32 R83, SR_CgaSize ;  /* 0x0000000000537805 */ /* 0x000fca0000008a00 */
[----:B------:R-:W-:-:S05]  /*0f90*/  IMAD R83, R83, -0xa0, RZ ;  /* 0xffffff6053537824 */ /* 0x000fca00078e02ff */
[----:B------:R-:W-:-:S14]  /*0fa0*/  R2UR UR9, R83 ;  /* 0x00000000530972ca */ /* 0x000fdc00000e0000 */
[----:B------:R-:W3:Y:S01]  /*0fb0*/  LDCU UR9, c[0x0][UR9+0x2b0] ;  /* 0x00005600090977ac */ /* 0x000ee20008000800 */
[----:B------:R-:W-:Y:S01]  /*0fc0*/  UISETP.NE.AND UP2, UPT, UR7, 0x2, UPT ;  /* 0x000000020700788c */ /* 0x000fe2000bf45270 */
[----:B------:R-:W2:Y:S01]  /*0fd0*/  LDC R11, c[0x0][0xb24] ;  /* 0x0002c900ff0b7b82 */ /* 0x000ea20000000800 */
[----:B------:R-:W-:-:S05]  /*0fe0*/  CS2R.32 R2, SR_CgaSize ;  /* 0x0000000000027805 */ /* 0x000fca0000008a00 */
[----:B------:R-:W-:-:S06]  /*0ff0*/  IMAD R2, R2, -0xa0, RZ ;  /* 0xffffff6002027824 */ /* 0x000fcc00078e02ff */
[----:B------:R-:W3:Y:S08]  /*1000*/  LDC R2, c[0x0][R2+0x2a0] ;  /* 0x0000a80002027b82 */ /* 0x000ef00000000800 */
[----:B------:R-:W3:Y:S01]  /*1010*/  LDC R36, c[0x0][0xb24] ;  /* 0x0002c900ff247b82 */ /* 0x000ee20000000800 */
[----:B-1----:R-:W-:-:S07]  /*1020*/  I2FP.F32.U32 R82, R23 ;  /* 0x0000001700527245 */ /* 0x002fce0000201000 */
[----:B------:R-:W1:Y:S01]  /*1030*/  S2UR UR36, SR_CTAID.Z ;  /* 0x00000000002479c3 */ /* 0x000e620000002700 */
[----:B--2---:R-:W-:Y:S01]  /*1040*/  ISETP.GE.AND P0, PT, R11, 0x1, PT ;  /* 0x000000010b00780c */ /* 0x004fe20003f06270 */
[----:B----4-:R-:W-:Y:S01]  /*1050*/  IMAD.MOV.U32 R22, RZ, RZ, R9 ;  /* 0x000000ffff167224 */ /* 0x010fe200078e0009 */
[----:B------:R-:W-:Y:S01]  /*1060*/  I2FP.F32.U32 R83, R9 ;  /* 0x0000000900537245 */ /* 0x000fe20000201000 */
[----:B------:R-:W-:Y:S01]  /*1070*/  FMUL R82, R82, UR8 ;  /* 0x0000000852527c20 */ /* 0x000fe20008400000 */
[----:B------:R-:W2:Y:S03]  /*1080*/  LDCU UR8, c[0x0][0xb30] ;  /* 0x00016600ff0877ac */ /* 0x000ea60008000800 */
[----:B---3--:R-:W-:Y:S02]  /*1090*/  FMUL R83, R83, UR9 ;  /* 0x0000000953537c20 */ /* 0x008fe40008400000 */
[----:B------:R-:W3:Y:S08]  /*10a0*/  F2I.U32.TRUNC.NTZ R82, R82 ;  /* 0x0000005200527305 */ /* 0x000ef0000020f000 */
[----:B------:R-:W4:Y:S01]  /*10b0*/  F2I.U32.TRUNC.NTZ R83, R83 ;  /* 0x0000005300537305 */ /* 0x000f22000020f000 */
[----:B--2---:R-:W-:Y:S01]  /*10c0*/  UISETP.NE.AND UP3, UPT, UR8, 0x1, UPT ;  /* 0x000000010800788c */ /* 0x004fe2000bf65270 */
[----:B---3--:R-:W-:-:S05]  /*10d0*/  IADD3 R82, PT, PT, -R82, RZ, RZ ;  /* 0x000000ff52527210 */ /* 0x008fca0007ffe1ff */
[----:B------:R-:W-:Y:S01]  /*10e0*/  IMAD R82, R0, R82, R23 ;  /* 0x0000005200527224 */ /* 0x000fe200078e0217 */
[----:B------:R-:W-:Y:S01]  /*10f0*/  PRMT R0, RZ, 0x7610, R0 ;  /* 0x00007610ff007816 */ /* 0x000fe20000000000 */
[----:B----4-:R-:W-:-:S04]  /*1100*/  IMAD.MOV R83, RZ, RZ, -R83 ;  /* 0x000000ffff537224 */ /* 0x010fc800078e0a53 */
[----:B------:R-:W-:Y:S01]  /*1110*/  IMAD R83, R2, R83, R9 ;  /* 0x0000005302537224 */ /* 0x000fe200078e0209 */
[----:B-1----:R-:W-:Y:S06]  /*1120*/  BRA.U UP4, `(.L_x_18) ;  /* 0x0000000104247547 */ /* 0x002fec000b800000 */
[----:B------:R-:W-:Y:S01]  /*1130*/  ISETP.NE.AND P1, PT, R82, RZ, PT ;  /* 0x000000ff5200720c */ /* 0x000fe20003f25270 */
[----:B------:R-:W-:Y:S01]  /*1140*/  IMAD.MOV.U32 R0, RZ, RZ, 0x3 ;  /* 0x00000003ff007424 */ /* 0x000fe200078e00ff */
[C---:B------:R-:W-:Y:S02]  /*1150*/  LOP3.LUT R2, R83.reuse, 0xfffffffe, RZ, 0xc0, !PT ;  /* 0xfffffffe53027812 */ /* 0x040fe400078ec0ff */
[----:B------:R-:W-:Y:S02]  /*1160*/  ISETP.LT.U32.OR P1, PT, R83, 0x2, !P1 ;  /* 0x000000025300780c */ /* 0x000fe40004f21470 */
[----:B------:R-:W-:Y:S02]  /*1170*/  SHF.L.U32 R0, R0, R2, RZ ;  /* 0x0000000200007219 */ /* 0x000fe400000006ff */
[----:B------:R-:W-:Y:S02]  /*1180*/  SEL R4, RZ, 0x1, !P1 ;  /* 0x00000001ff047807 */ /* 0x000fe40004800000 */
[----:B------:R-:W-:-:S05]  /*1190*/  SEL R3, RZ, 0x2, !P1 ;  /* 0x00000002ff037807 */ /* 0x000fca0004800000 */
[----:B------:R-:W-:-:S05]  /*11a0*/  IMAD.IADD R3, R4, 0x1, R3 ;  /* 0x0000000104037824 */ /* 0x000fca00078e0203 */
[----:B------:R-:W-:Y:S02]  /*11b0*/  PRMT R8, R3, 0x7610, R8 ;  /* 0x0000761003087816 */ /* 0x000fe40000000008 */
.L_x_18:
[----:B------:R-:W-:Y:S05]  /*11c0*/  @!P0 BRA `(.L_x_19) ;  /* 0x0000000000b88947 */ /* 0x000fea0003800000 */
[----:B------:R-:W1:Y:S01]  /*11d0*/  LDC.64 R4, c[0x0][0xb18] ;  /* 0x0002c600ff047b82 */ /* 0x000e620000000a00 */
[----:B------:R-:W-:-:S07]  /*11e0*/  ISETP.NE.AND P0, PT, R11, 0x1, PT ;  /* 0x000000010b00780c */ /* 0x000fce0003f05270 */
[----:B------:R-:W2:Y:S08]  /*11f0*/  LDC R22, c[0x0][0xb0c] ;  /* 0x0002c300ff167b82 */ /* 0x000eb00000000800 */
[----:B------:R-:W3:Y:S08]  /*1200*/  LDC R14, c[0x0][0x370] ;  /* 0x0000dc00ff0e7b82 */ /* 0x000ef00000000800 */
[----:B------:R-:W4:Y:S01]  /*1210*/  LDC R13, c[0x0][0x374] ;  /* 0x0000dd00ff0d7b82 */ /* 0x000f220000000800 */
[----:B-1----:R-:W-:-:S07]  /*1220*/  ISETP.NE.AND P1, PT, R4, 0x1, PT ;  /* 0x000000010400780c */ /* 0x002fce0003f25270 */
[----:B------:R-:W3:Y:S01]  /*1230*/  LDC.64 R6, c[0x0][0xb10] ;  /* 0x0002c400ff067b82 */ /* 0x000ee20000000a00 */
[----:B--2---:R-:W-:-:S07]  /*1240*/  ISETP.NE.AND P2, PT, R22, 0x1, PT ;  /* 0x000000011600780c */ /* 0x004fce0003f45270 */
[----:B------:R-:W1:Y:S08]  /*1250*/  LDC R12, c[0x0][0xb20] ;  /* 0x0002c800ff0c7b82 */ /* 0x000e700000000800 */
[----:B------:R-:W2:Y:S01]  /*1260*/  LDC.64 R2, c[0x0][0xb28] ;  /* 0x0002ca00ff027b82 */ /* 0x000ea20000000a00 */
[----:B----4-:R-:W-:-:S04]  /*1270*/  IMAD.HI.U32 R15, R13, R5, RZ ;  /* 0x000000050d0f7227 */ /* 0x010fc800078e00ff */
[----:B------:R-:W-:-:S04]  /*1280*/  IMAD.HI.U32 R5, R23, R5, RZ ;  /* 0x0000000517057227 */ /* 0x000fc800078e00ff */
[----:B---3--:R-:W-:-:S05]  /*1290*/  IMAD.HI.U32 R16, R14, R6, RZ ;  /* 0x000000060e107227 */ /* 0x008fca00078e00ff */
[-C--:B------:R-:W-:Y:S01]  /*12a0*/  @P2 SHF.R.U32.HI R14, RZ, R7.reuse, R16 ;  /* 0x00000007ff0e2219 */ /* 0x080fe20000011610 */
[----:B------:R-:W-:Y:S01]  /*12b0*/  IMAD.HI.U32 R16, R9, R6, RZ ;  /* 0x0000000609107227 */ /* 0x000fe200078e00ff */
[-C--:B-1----:R-:W-:Y:S02]  /*12c0*/  @P1 SHF.R.U32.HI R13, RZ, R12.reuse, R15 ;  /* 0x0000000cff0d1219 */ /* 0x082fe4000001160f */
[----:B------:R-:W-:Y:S02]  /*12d0*/  SHF.R.U32.HI R5, RZ, R12, R5 ;  /* 0x0000000cff057219 */ /* 0x000fe40000011605 */
[----:B------:R-:W-:Y:S02]  /*12e0*/  SHF.R.U32.HI R16, RZ, R7, R16 ;  /* 0x00000007ff107219 */ /* 0x000fe40000011610 */
[----:B------:R-:W-:Y:S01]  /*12f0*/  SEL R5, R23, R5, !P1 ;  /* 0x0000000517057207 */ /* 0x000fe20004800000 */
[----:B--2---:R-:W-:Y:S01]  /*1300*/  IMAD.HI.U32 R15, R13, R2, RZ ;  /* 0x000000020d0f7227 */ /* 0x004fe200078e00ff */
[----:B------:R-:W-:-:S03]  /*1310*/  SEL R16, R9, R16, !P2 ;  /* 0x0000001009107207 */ /* 0x000fc60005000000 */
[----:B------:R-:W-:Y:S01]  /*1320*/  IMAD.HI.U32 R6, R14, R2, RZ ;  /* 0x000000020e067227 */ /* 0x000fe200078e00ff */
[----:B------:R-:W-:-:S04]  /*1330*/  @P0 SHF.R.U32.HI R13, RZ, R3, R15 ;  /* 0x00000003ff0d0219 */ /* 0x000fc8000001160f */
[----:B------:R-:W-:Y:S01]  /*1340*/  @P0 SHF.R.U32.HI R14, RZ, R3, R6 ;  /* 0x00000003ff0e0219 */ /* 0x000fe20000011606 */
[----:B------:R-:W-:-:S04]  /*1350*/  IMAD R13, R13, R11, RZ ;  /* 0x0000000b0d0d7224 */ /* 0x000fc800078e02ff */
[----:B------:R-:W-:Y:S01]  /*1360*/  IMAD R6, R14, R11, RZ ;  /* 0x0000000b0e067224 */ /* 0x000fe200078e02ff */
[----:B------:R-:W-:-:S04]  /*1370*/  ISETP.GE.AND P1, PT, R5, R13, PT ;  /* 0x0000000d0500720c */ /* 0x000fc80003f26270 */
[----:B------:R-:W-:Y:S01]  /*1380*/  ISETP.GE.OR P1, PT, R16, R6, P1 ;  /* 0x000000061000720c */ /* 0x000fe20000f26670 */
[----:B------:R-:W-:-:S05]  /*1390*/  IMAD.HI.U32 R6, R5, R2, RZ ;  /* 0x0000000205067227 */ /* 0x000fca00078e00ff */
[----:B------:R-:W-:-:S04]  /*13a0*/  SHF.R.U32.HI R6, RZ, R3, R6 ;  /* 0x00000003ff067219 */ /* 0x000fc80000011606 */
[----:B------:R-:W-:-:S03]  /*13b0*/  SEL R6, R5, R6, !P0 ;  /* 0x0000000605067207 */ /* 0x000fc60004000000 */
[----:B------:R-:W-:Y:S01]  /*13c0*/  @!P1 IMAD.HI.U32 R7, R16, R2, RZ ;  /* 0x0000000210079227 */ /* 0x000fe200078e00ff */
[----:B------:R-:W-:-:S04]  /*13d0*/  IADD3 R2, PT, PT, -R6, RZ, RZ ;  /* 0x000000ff06027210 */ /* 0x000fc80007ffe1ff */
[----:B------:R-:W-:Y:S01]  /*13e0*/  @!P1 SHF.R.U32.HI R3, RZ, R3, R7 ;  /* 0x00000003ff039219 */ /* 0x000fe20000011607 */
[----:B------:R-:W-:Y:S01]  /*13f0*/  IMAD R2, R11, R2, R5 ;  /* 0x000000020b027224 */ /* 0x000fe200078e0205 */
[----:B------:R-:W-:Y:S02]  /*1400*/  IADD3 R7, PT, PT, -R5, RZ, RZ ;  /* 0x000000ff05077210 */ /* 0x000fe40007ffe1ff */
[----:B------:R-:W-:-:S03]  /*1410*/  @!P1 SEL R3, R16, R3, !P0 ;  /* 0x0000000310039207 */ /* 0x000fc60004000000 */
[----:B------:R-:W-:Y:S02]  /*1420*/  IMAD R7, R4, R7, R23 ;  /* 0x0000000704077224 */ /* 0x000fe400078e0217 */
[--C-:B------:R-:W-:Y:S02]  /*1430*/  @!P1 IMAD.IADD R6, R6, 0x1, -R3.reuse ;  /* 0x0000000106069824 */ /* 0x100fe400078e0a03 */
[----:B------:R-:W-:Y:S01]  /*1440*/  @!P1 IMAD R3, R2, R14, R3 ;  /* 0x0000000e02039224 */ /* 0x000fe200078e0203 */
[----:B------:R-:W-:Y:S01]  /*1450*/  IADD3 R2, PT, PT, -R16, RZ, RZ ;  /* 0x000000ff10027210 */ /* 0x000fe20007ffe1ff */
[----:B------:R-:W-:Y:S02]  /*1460*/  @!P1 IMAD R5, R6, R11, R16 ;  /* 0x0000000b06059224 */ /* 0x000fe400078e0210 */
[----:B------:R-:W-:Y:S02]  /*1470*/  @!P1 IMAD.MOV.U32 R16, RZ, RZ, R3 ;  /* 0x000000ffff109224 */ /* 0x000fe400078e0003 */
[----:B------:R-:W-:-:S02]  /*1480*/  IMAD R2, R22, R2, R9 ;  /* 0x0000000216027224 */ /* 0x000fc400078e0209 */
[----:B------:R-:W-:Y:S02]  /*1490*/  IMAD R23, R5, R4, R7 ;  /* 0x0000000405177224 */ /* 0x000fe400078e0207 */
[----:B------:R-:W-:Y:S02]  /*14a0*/  IMAD R22, R16, R22, R2 ;  /* 0x0000001610167224 */ /* 0x000fe400078e0202 */
.L_x_19:
[----:B------:R-:W-:Y:S05]  /*14b0*/  BRA.U UP3, `(.L_x_20) ;  /* 0x0000000103407547 */ /* 0x000fea000b800000 */
[----:B------:R-:W1:Y:S08]  /*14c0*/  LDC.64 R4, c[0x0][0xb10] ;  /* 0x0002c400ff047b82 */ /* 0x000e700000000a00 */
[----:B------:R-:W2:Y:S08]  /*14d0*/  LDC.64 R2, c[0x0][0xb18] ;  /* 0x0002c600ff027b82 */ /* 0x000eb00000000a00 */
[----:B------:R-:W3:Y:S08]  /*14e0*/  LDC R6, c[0x0][0xb20] ;  /* 0x0002c800ff067b82 */ /* 0x000ef00000000800 */
[----:B------:R-:W4:Y:S01]  /*14f0*/  LDC R7, c[0x0][0xb0c] ;  /* 0x0002c300ff077b82 */ /* 0x000f220000000800 */
[----:B-1----:R-:W-:-:S05]  /*1500*/  IMAD.HI.U32 R4, R22, R4, RZ ;  /* 0x0000000416047227 */ /* 0x002fca00078e00ff */
[----:B------:R-:W-:Y:S01]  /*1510*/  SHF.R.U32.HI R4, RZ, R5, R4 ;  /* 0x00000005ff047219 */ /* 0x000fe20000011604 */
[----:B--2---:R-:W-:Y:S01]  /*1520*/  IMAD.HI.U32 R3, R23, R3, RZ ;  /* 0x0000000317037227 */ /* 0x004fe200078e00ff */
[----:B------:R-:W-:-:S04]  /*1530*/  ISETP.NE.AND P0, PT, R2, 0x1, PT ;  /* 0x000000010200780c */ /* 0x000fc80003f05270 */
[----:B---3--:R-:W-:-:S04]  /*1540*/  SHF.R.U32.HI R3, RZ, R6, R3 ;  /* 0x00000006ff037219 */ /* 0x008fc80000011603 */
[----:B------:R-:W-:Y:S02]  /*1550*/  SEL R3, R23, R3, !P0 ;  /* 0x0000000317037207 */ /* 0x000fe40004000000 */
[----:B----4-:R-:W-:-:S04]  /*1560*/  ISETP.NE.AND P1, PT, R7, 0x1, PT ;  /* 0x000000010700780c */ /* 0x010fc80003f25270 */
[----:B------:R-:W-:-:S05]  /*1570*/  SEL R5, R22, R4, !P1 ;  /* 0x0000000416057207 */ /* 0x000fca0004800000 */
[----:B------:R-:W-:Y:S02]  /*1580*/  IMAD.IADD R4, R3, 0x1, -R5 ;  /* 0x0000000103047824 */ /* 0x000fe400078e0a05 */
[----:B------:R-:W-:Y:S02]  /*1590*/  IMAD.IADD R3, R5, 0x1, -R3 ;  /* 0x0000000105037824 */ /* 0x000fe400078e0a03 */
[----:B------:R-:W-:Y:S02]  /*15a0*/  IMAD R22, R4, R7, R22 ;  /* 0x0000000704167224 */ /* 0x000fe400078e0216 */
[----:B------:R-:W-:Y:S02]  /*15b0*/  IMAD R23, R3, R2, R23 ;  /* 0x0000000203177224 */ /* 0x000fe400078e0217 */
.L_x_20:
[----:B------:R-:W-:Y:S05]  /*15c0*/  BRA.U !UP1, `(.L_x_21) ;  /* 0x00000001090c7547 */ /* 0x000fea000b800000 */
[----:B------:R-:W-:Y:S01]  /*15d0*/  UCGABAR_WAIT ;  /* 0x0000000000007dc7 */ /* 0x000fe20008000000 */
[----:B------:R-:W-:Y:S01]  /*15e0*/  CCTL.IVALL ;  /* 0x00000000ff00798f */ /* 0x000fe20002000000 */
[----:B------:R-:W-:Y:S05]  /*15f0*/  BRA `(.L_x_22) ;  /* 0x0000000000047947 */ /* 0x000fea0003800000 */
.L_x_21:
[----:B------:R-:W-:Y:S06]  /*1600*/  BAR.SYNC.DEFER_BLOCKING 0x0 ;  /* 0x0000000000007b1d */ /* 0x000fec0000010000 */
.L_x_22:
[----:B------:R-:W-:Y:S05]  /*1610*/  BRA.U UP2, `(.L_x_23) ;  /* 0x0000001502887547 */ /* 0x000fea000b800000 */
[----:B------:R-:W1:Y:S01]  /*1620*/  LDCU UR21, c[0x0][0x38c] ;  /* 0x00007180ff1577ac */ /* 0x000e620008000800 */
[----:B------:R-:W2:Y:S01]  /*1630*/  LDC R8, c[0x0][0x370] ;  /* 0x0000dc00ff087b82 */ /* 0x000ea20000000800 */
[C---:B------:R-:W-:Y:S02]  /*1640*/  IMAD.SHL.U32 R17, R9.reuse, 0x20, RZ ;  /* 0x0000002009117824 */ /* 0x040fe400078e00ff */
[----:B------:R-:W-:Y:S01]  /*1650*/  HFMA2 R15, -RZ, RZ, 0, 5.9604644775390625e-08 ;  /* 0x00000001ff0f7431 */ /* 0x000fe200000001ff */
[----:B------:R-:W-:Y:S01]  /*1660*/  UISETP.NE.AND UP1, UPT, UR7, URZ, UPT ;  /* 0x000000ff0700728c */ /* 0x000fe2000bf25270 */
[----:B------:R-:W-:Y:S01]  /*1670*/  ISETP.NE.AND P4, PT, R10, RZ, P5 ;  /* 0x000000ff0a00720c */ /* 0x000fe20002f85270 */
[----:B------:R-:W-:Y:S01]  /*1680*/  IMAD.SHL.U32 R16, R9, 0x80, RZ ;  /* 0x0000008009107824 */ /* 0x000fe200078e00ff */
[----:B------:R-:W-:Y:S01]  /*1690*/  CS2R R12, SRZ ;  /* 0x00000000000c7805 */ /* 0x000fe2000001ff00 */
[----:B------:R-:W-:Y:S01]  /*16a0*/  IMAD.MOV.U32 R14, RZ, RZ, RZ ;  /* 0x000000ffff0e7224 */ /* 0x000fe200078e00ff */
[----:B------:R-:W3:Y:S01]  /*16b0*/  LDC R0, c[0x0][0x374] ;  /* 0x0000dd00ff007b82 */ /* 0x000ee20000000800 */
[----:B------:R-:W-:Y:S01]  /*16c0*/  MOV R11, 0x1 ;  /* 0x00000001000b7802 */ /* 0x000fe20000000f00 */
[----:B------:R-:W4:Y:S01]  /*16d0*/  LDCU.64 UR24, c[0x0][0x348] ;  /* 0x00006900ff1877ac */ /* 0x000f220008000a00 */
[----:B------:R-:W-:Y:S01]  /*16e0*/  LOP3.LUT R17, R17, 0x20, RZ, 0xc0, !PT ;  /* 0x0000002011117812 */ /* 0x000fe200078ec0ff */
[----:B------:R-:W-:Y:S01]  /*16f0*/  USEL UR13, UR13, 0x2, UP1 ;  /* 0x000000020d0d7887 */ /* 0x000fe20008800000 */
[----:B------:R-:W-:Y:S01]  /*1700*/  UMOV UR14, URZ ;  /* 0x000000ff000e7c82 */ /* 0x000fe20008000000 */
[----:B-1----:R-:W-:-:S04]  /*1710*/  UIADD3 UR5, UPT, UPT, UR21, 0x3f, URZ ;  /* 0x0000003f15057890 */ /* 0x002fc8000fffe0ff */
[----:B------:R-:W-:-:S04]  /*1720*/  USHF.R.S32.HI UR23, URZ, 0x1f, UR5 ;  /* 0x0000001fff177899 */ /* 0x000fc80008011405 */
[----:B------:R-:W-:Y:S02]  /*1730*/  ULEA.HI UR23, UR23, UR5, URZ, 0x6 ;  /* 0x0000000517177291 */ /* 0x000fe4000f8f30ff */
[----:B------:R-:W-:Y:S02]  /*1740*/  UIADD3 UR5, UPT, UPT, UR21, -0x1, URZ ;  /* 0xffffffff15057890 */ /* 0x000fe4000fffe0ff */
[----:B------:R-:W-:Y:S02]  /*1750*/  USHF.R.S32.HI UR23, URZ, 0x6, UR23 ;  /* 0x00000006ff177899 */ /* 0x000fe40008011417 */
[----:B------:R-:W-:Y:S02]  /*1760*/  UISETP.GE.U32.AND UP2, UPT, UR5, -0x7f, UPT ;  /* 0xffffff810500788c */ /* 0x000fe4000bf46070 */
[----:B------:R-:W-:Y:S02]  /*1770*/  UISETP.LT.U32.AND UP0, UPT, UR23, 0xa, UPT ;  /* 0x0000000a1700788c */ /* 0x000fe4000bf01070 */
[----:B------:R-:W-:-:S02]  /*1780*/  UIADD3 UR21, UPT, UPT, UR21, 0x7e, URZ ;  /* 0x0000007e15157890 */ /* 0x000fc4000fffe0ff */
[----:B------:R-:W-:-:S04]  /*1790*/  USEL UR22, UR23, 0xa, UP0 ;  /* 0x0000000a17167887 */ /* 0x000fc80008000000 */
[----:B------:R-:W-:Y:S02]  /*17a0*/  UIADD3 UR7, UPT, UPT, UR22, -0x1, URZ ;  /* 0xffffffff16077890 */ /* 0x000fe4000fffe0ff */
[----:B------:R-:W-:Y:S02]  /*17b0*/  @UP2 UIADD3 UR7, UPT, UPT, UR22, URZ, URZ ;  /* 0x000000ff16072290 */ /* 0x000fe4000fffe0ff */
[----:B------:R-:W-:Y:S02]  /*17c0*/  UIADD3 UR15, UPT, UPT, UR23, -UR22, URZ ;  /* 0x80000016170f7290 */ /* 0x000fe4000fffe0ff */
[----:B------:R-:W-:Y:S02]  /*17d0*/  UIADD3 UR6, UPT, UPT, UR7, 0x1, URZ ;  /* 0x0000000107067890 */ /* 0x000fe4000fffe0ff */
[----:B--2-4-:R-:W-:-:S12]  /*17e0*/  UIADD3 UR7, UPT, UPT, -UR7, URZ, URZ ;  /* 0x000000ff07077290 */ /* 0x014fd8000fffe1ff */
.L_x_43:
[----:B------:R-:W-:Y:S01]  /*17f0*/  UISETP.NE.AND UP0, UPT, UR4, URZ, UPT ;  /* 0x000000ff0400728c */ /* 0x000fe2000bf05270 */
[----:B------:R-:W1:Y:S08]  /*1800*/  S2UR UR4, SR_CgaCtaId ;  /* 0x00000000000479c3 */ /* 0x000e700000008800 */
[----:B------:R-:W-:Y:S05]  /*1810*/  BRA.U UP0, `(.L_x_24) ;  /* 0x0000000100347547 */ /* 0x000fea000b800000 */
[----:B------:R-:W2:Y:S01]  /*1820*/  S2R R2, SR_CgaCtaId ;  /* 0x0000000000027919 */ /* 0x000ea20000008800 */
[----:B------:R-:W-:-:S04]  /*1830*/  MOV R3, 0x400 ;  /* 0x0000040000037802 */ /* 0x000fc80000000f00 */
[----:B--2---:R-:W-:Y:S02]  /*1840*/  LEA R2, R2, R3, 0x18 ;  /* 0x0000000302027211 */ /* 0x004fe400078ec0ff */
[----:B------:R-:W-:-:S03]  /*1850*/  SHF.L.U32 R3, R11, 0x1f, RZ ;  /* 0x0000001f0b037819 */ /* 0x000fc600000006ff */
[----:B------:R-:W-:-:S04]  /*1860*/  IMAD R2, R12, 0x8, R2 ;  /* 0x000000080c027824 */ /* 0x000fc800078e0202 */
[----:B------:R-:W2:Y:S02]  /*1870*/  SYNCS.PHASECHK.TRANS64.TRYWAIT P0, [R2+URZ+0x150], R3 ;  /* 0x00015003020075a7 */ /* 0x000ea400080011ff */
[----:B--2---:R-:W-:Y:S05]  /*1880*/  @!P0 BRA `(.L_x_25) ;  /* 0x0000008c00788947 */ /* 0x004fea0003800000 */
.L_x_233:
[----:B------:R-:W-:Y:S01]  /*1890*/  VIADD R12, R12, 0x1 ;  /* 0x000000010c0c7836 */ /* 0x000fe20000000000 */
[----:B------:R2:W-:Y:S04]  /*18a0*/  SYNCS.ARRIVE.TRANS64.A1T0 RZ, [R2+URZ+0x140], RZ ;  /* 0x000140ff02ff79a7 */ /* 0x0005e800081000ff */
[----:B------:R-:W-:-:S04]  /*18b0*/  ISETP.NE.AND P0, PT, R12, 0x2, PT ;  /* 0x000000020c00780c */ /* 0x000fc80003f05270 */
[----:B------:R-:W-:Y:S02]  /*18c0*/  SEL R12, R12, RZ, P0 ;  /* 0x000000ff0c0c7207 */ /* 0x000fe40000000000 */
[----:B--2---:R-:W-:-:S04]  /*18d0*/  SEL R2, RZ, 0x1, P0 ;  /* 0x00000001ff027807 */ /* 0x004fc80000000000 */
[----:B------:R-:W-:-:S07]  /*18e0*/  LOP3.LUT R11, R11, R2, RZ, 0x3c, !PT ;  /* 0x000000020b0b7212 */ /* 0x000fce00078e3cff */
.L_x_24:
[----:B------:R-:W-:Y:S01]  /*18f0*/  UMOV UR5, 0x400 ;  /* 0x0000040000057882 */ /* 0x000fe20000000000 */
[----:B------:R-:W-:Y:S01]  /*1900*/  SHF.L.U32 R2, R15, 0x1f, RZ ;  /* 0x0000001f0f027819 */ /* 0x000fe200000006ff */
[----:B-1----:R-:W-:Y:S01]  /*1910*/  ULEA UR5, UR4, UR5, 0x18 ;  /* 0x0000000504057291 */ /* 0x002fe2000f8ec0ff */
[----:B------:R-:W-:Y:S01]  /*1920*/  R2UR UR35, R16 ;  /* 0x00000000102372ca */ /* 0x000fe200000e0000 */
[----:B------:R-:W-:Y:S01]  /*1930*/  UISETP.GE.U32.AND UP0, UPT, UR21, 0x7f, UPT ;  /* 0x0000007f1500788c */ /* 0x000fe2000bf06070 */
[----:B------:R-:W-:Y:S01]  /*1940*/  R2UR UR11, R17 ;  /* 0x00000000110b72ca */ /* 0x000fe200000e0000 */
[----:B------:R-:W-:Y:S01]  /*1950*/  ULEA UR8, UR14, UR5, 0x3 ;  /* 0x000000050e087291 */ /* 0x000fe2000f8e18ff */
[----:B------:R-:W-:-:S08]  /*1960*/  UMOV UR26, URZ ;  /* 0x000000ff001a7c82 */ /* 0x000fd00008000000 */
[----:B------:R1:W2:Y:S01]  /*1970*/  SYNCS.PHASECHK.TRANS64.TRYWAIT P0, [UR8+0x50], R2 ;  /* 0x00005002ff0075a7 */ /* 0x0002a20008001108 */
[----:B------:R-:W-:-:S13]  /*1980*/  R2UR UR8, R23 ;  /* 0x00000000170872ca */ /* 0x000fda00000e0000 */
[----:B------:R-:W-:Y:S01]  /*1990*/  ULEA UR11, UR8, UR11, 0x6 ;  /* 0x0000000b080b7291 */ /* 0x000fe2000f8e30ff */
[----:B-1----:R-:W-:-:S05]  /*19a0*/  LEA.HI R2, R22, R22, RZ, 0x1 ;  /* 0x0000001616027211 */ /* 0x002fca00078f08ff */
[----:B------:R-:W-:-:S05]  /*19b0*/  IMAD.SHL.U32 R2, R2, 0x80, RZ ;  /* 0x0000008002027824 */ /* 0x000fca00078e00ff */
[----:B------:R-:W-:-:S04]  /*19c0*/  LOP3.LUT R2, R2, 0xffffff00, RZ, 0xc0, !PT ;  /* 0xffffff0002027812 */ /* 0x000fc800078ec0ff */
[----:B------:R-:W-:-:S13]  /*19d0*/  R2UR UR9, R2 ;  /* 0x00000000020972ca */ /* 0x000fda00000e0000 */
[----:B------:R-:W-:Y:S01]  /*19e0*/  ULOP3.LUT UR35, UR9, 0x80, UR35, 0xf8, !UPT ;  /* 0x0000008009237892 */ /* 0x000fe2000f8ef823 */
[----:B------:R-:W-:Y:S11]  /*19f0*/  BRA.U !UP0, `(.L_x_26) ;  /* 0x0000000108c07547 */ /* 0x000ff6000b800000 */
[----:B------:R-:W-:Y:S01]  /*1a00*/  UMOV UR16, UR7 ;  /* 0x0000000700107c82 */ /* 0x000fe20008000000 */
[----:B------:R-:W-:Y:S01]  /*1a10*/  UMOV UR17, UR14 ;  /* 0x0000000e00117c82 */ /* 0x000fe20008000000 */
[----:B------:R-:W-:-:S05]  /*1a20*/  UMOV UR34, URZ ;  /* 0x000000ff00227c82 */ /* 0x000fca0008000000 */
.L_x_32:
[----:B------:R-:W-:Y:S01]  /*1a30*/  ULEA UR33, UR17, UR5, 0x3 ;  /* 0x0000000511217291 */ /* 0x000fe2000f8e18ff */
[----:B------:R-:W-:Y:S01]  /*1a40*/  @P5 MOV R3, 0xa000 ;  /* 0x0000a00000035802 */ /* 0x000fe20000000f00 */
[----:B-12-4-:R-:W-:Y:S10]  /*1a50*/  @P0 BRA `(.L_x_27) ;  /* 0x00000000000c0947 */ /* 0x016ff40003800000 */
[----:B------:R-:W-:-:S04]  /*1a60*/  SHF.L.U32 R4, R15, 0x1f, RZ ;  /* 0x0000001f0f047819 */ /* 0x000fc800000006ff */
[----:B------:R-:W1:Y:S02]  /*1a70*/  SYNCS.PHASECHK.TRANS64.TRYWAIT P0, [UR33+0x50], R4 ;  /* 0x00005004ff0075a7 */ /* 0x000e640008001121 */
[----:B-1----:R-:W-:Y:S05]  /*1a80*/  @!P0 BRA `(.L_x_28) ;  /* 0x0000008c000c8947 */ /* 0x002fea0003800000 */
.L_x_27:
[----:B------:R2:W-:Y:S01]  /*1a90*/  @P5 SYNCS.ARRIVE.TRANS64 RZ, [UR33], R3 ;  /* 0x00000003ffff59a7 */ /* 0x0005e20008000021 */
[----:B------:R-:W-:Y:S02]  /*1aa0*/  ULOP3.LUT UR8, UR13, 0x2, URZ, 0xfc, !UPT ;  /* 0x000000020d087892 */ /* 0x000fe4000f8efcff */
[----:B------:R-:W-:Y:S02]  /*1ab0*/  UIADD3 UR16, UPT, UPT, UR16, 0x1, URZ ;  /* 0x0000000110107890 */ /* 0x000fe4000fffe0ff */
[----:B------:R-:W-:Y:S02]  /*1ac0*/  UISETP.NE.AND UP0, UPT, UR8, 0x2, UPT ;  /* 0x000000020800788c */ /* 0x000fe4000bf05270 */
[----:B------:R-:W-:-:S07]  /*1ad0*/  UISETP.NE.AND UP2, UPT, UR16, 0x1, UPT ;  /* 0x000000011000788c */ /* 0x000fce000bf45270 */
[----:B------:R-:W-:Y:S05]  /*1ae0*/  BRA.U UP0, `(.L_x_29) ;  /* 0x0000000100047547 */ /* 0x000fea000b800000 */
[----:B------:R-:W-:Y:S05]  /*1af0*/  BPT.TRAP 0x1 ;  /* 0x000000040000795c */ /* 0x000fea0000300000 */
.L_x_29:
[----:B------:R-:W-:Y:S04]  /*1b00*/  BSSY.RECONVERGENT B0, `(.L_x_30) ;  /* 0x0000003000007945 */ /* 0x000fe80003800200 */
[----:B------:R-:W-:Y:S05]  /*1b10*/  @!P4 BRA `(.L_x_31) ;  /* 0x000000000004c947 */ /* 0x000fea0003800000 */
[----:B------:R-:W-:Y:S05]  /*1b20*/  BPT.TRAP 0x1 ;  /* 0x000000040000795c */ /* 0x000fea0000300000 */
.L_x_31:
[----:B------:R-:W-:Y:S05]  /*1b30*/  BSYNC.RECONVERGENT B0 ;  /* 0x0000000000007941 */ /* 0x000fea0003800200 */
.L_x_30:
[----:B------:R-:W-:Y:S02]  /*1b40*/  UIADD3 UR14, UPT, UPT, UR17, 0x1, URZ ;  /* 0x00000001110e7890 */ /* 0x000fe4000fffe0ff */
[----:B------:R-:W-:Y:S02]  /*1b50*/  ULEA UR32, UR17, UR5, 0xe ;  /* 0x0000000511207291 */ /* 0x000fe4000f8e70ff */
[----:B------:R-:W-:Y:S02]  /*1b60*/  UISETP.NE.AND UP0, UPT, UR14, 0xa, UPT ;  /* 0x0000000a0e00788c */ /* 0x000fe4000bf05270 */
[----:B------:R-:W-:Y:S02]  /*1b70*/  UIADD3 UR30, UP1, UPT, UR24, 0x80, URZ ;  /* 0x00000080181e7890 */ /* 0x000fe4000ff3e0ff */
[----:B------:R-:W-:Y:S02]  /*1b80*/  USEL UR9, URZ, 0x1, UP0 ;  /* 0x00000001ff097887 */ /* 0x000fe40008000000 */
[----:B------:R-:W-:-:S02]  /*1b90*/  USEL UR14, UR14, URZ, UP0 ;  /* 0x000000ff0e0e7287 */ /* 0x000fc40008000000 */
[----:B------:R-:W-:Y:S02]  /*1ba0*/  UIADD3 UR28, UP0, UPT, UR24, 0x180, URZ ;  /* 0x00000180181c7890 */ /* 0x000fe4000ff1e0ff */
[----:B------:R-:W-:Y:S01]  /*1bb0*/  ULEA UR8, UR14, UR5, 0x3 ;  /* 0x000000050e087291 */ /* 0x000fe2000f8e18ff */
[----:B------:R-:W-:Y:S01]  /*1bc0*/  LOP3.LUT R15, R15, UR9, RZ, 0x3c, !PT ;  /* 0x000000090f0f7c12 */ /* 0x000fe2000f8e3cff */
[----:B------:R-:W-:Y:S02]  /*1bd0*/  ULOP3.LUT UR33, UR33, 0xfefffff8, URZ, 0xc0, !UPT ;  /* 0xfefffff821217892 */ /* 0x000fe4000f8ec0ff */
[----:B------:R-:W-:Y:S01]  /*1be0*/  UIADD3.X UR31, UPT, UPT, URZ, UR25, URZ, UP1, !UPT ;  /* 0x00000019ff1f7290 */ /* 0x000fe20008ffe4ff */
[----:B-1----:R-:W-:Y:S01]  /*1bf0*/  SHF.L.U32 R2, R15, 0x1f, RZ ;  /* 0x0000001f0f027819 */ /* 0x002fe200000006ff */
[----:B------:R-:W-:Y:S02]  /*1c00*/  UIADD3 UR32, UPT, UPT, UR32, 0x6400, URZ ;  /* 0x0000640020207890 */ /* 0x000fe4000fffe0ff */
[----:B------:R-:W-:Y:S01]  /*1c10*/  UIADD3.X UR29, UPT, UPT, URZ, UR25, URZ, UP0, !UPT ;  /* 0x00000019ff1d7290 */ /* 0x000fe200087fe4ff */
[----:B------:R1:W4:Y:S01]  /*1c20*/  SYNCS.PHASECHK.TRANS64.TRYWAIT P0, [UR8+0x50], R2 ;  /* 0x00005002ff0075a7 */ /* 0x0003220008001108 */
[----:B------:R-:W-:Y:S01]  /*1c30*/  ULEA UR8, UR17, UR5, 0xc ;  /* 0x0000000511087291 */ /* 0x000fe2000f8e60ff */
[----:B------:R-:W-:Y:S01]  /*1c40*/  UMOV UR18, 0x0 ;  /* 0x0000000000127882 */ /* 0x000fe20000000000 */
[----:B------:R-:W-:-:S02]  /*1c50*/  UMOV UR19, 0x10000000 ;  /* 0x1000000000137882 */ /* 0x000fc40000000000 */
[----:B------:R-:W-:Y:S01]  /*1c60*/  UIADD3 UR8, UPT, UPT, UR8, 0x2e400, URZ ;  /* 0x0002e40008087890 */ /* 0x000fe2000fffe0ff */
[----:B------:R2:W-:Y:S01]  /*1c70*/  UTMALDG.3D.2CTA [UR32], [UR30], desc[UR18] ;  /* 0x000012201e0075b4 */ /* 0x0005e20008211000 */
[----:B------:R-:W-:Y:S01]  /*1c80*/  UMOV UR10, UR34 ;  /* 0x00000022000a7c82 */ /* 0x000fe20008000000 */
[----:B------:R-:W-:Y:S01]  /*1c90*/  UMOV UR12, UR36 ;  /* 0x00000024000c7c82 */ /* 0x000fe20008000000 */
[----:B------:R-:W-:Y:S01]  /*1ca0*/  UMOV UR9, UR33 ;  /* 0x0000002100097c82 */ /* 0x000fe20008000000 */
[----:B------:R-:W-:Y:S01]  /*1cb0*/  UMOV UR26, UR6 ;  /* 0x00000006001a7c82 */ /* 0x000fe20008000000 */
[----:B------:R-:W-:-:S03]  /*1cc0*/  UMOV UR17, UR14 ;  /* 0x0000000e00117c82 */ /* 0x000fc60008000000 */
[----:B------:R1:W-:Y:S01]  /*1cd0*/  UTMALDG.3D.2CTA [UR8], [UR28], desc[UR18] ;  /* 0x000012081c0075b4 */ /* 0x0003e20008211000 */
[----:B--2---:R-:W-:Y:S01]  /*1ce0*/  UIADD3 UR34, UPT, UPT, UR34, 0x40, URZ ;  /* 0x0000004022227890 */ /* 0x004fe2000fffe0ff */
[----:B------:R-:W-:Y:S11]  /*1cf0*/  BRA.U UP2, `(.L_x_32) ;  /* 0xfffffffd024c7547 */ /* 0x000ff6000b83ffff */
.L_x_26:
[----:B--2-4-:R-:W-:Y:S01]  /*1d00*/  PLOP3.LUT P0, PT, PT, PT, UP5, 0x80, 0x8 ;  /* 0x000000000008781c */ /* 0x014fe20003f0f058 */
[----:B-1----:R-:W-:Y:S01]  /*1d10*/  ULEA UR8, UR14, UR5, 0x3 ;  /* 0x000000050e087291 */ /* 0x002fe2000f8e18ff */
[----:B------:R-:W-:Y:S01]  /*1d20*/  SHF.L.U32 R2, R15, 0x1f, RZ ;  /* 0x0000001f0f027819 */ /* 0x000fe200000006ff */
[----:B------:R-:W-:-:S10]  /*1d30*/  UISETP.GT.AND UP0, UPT, UR23, UR22, UPT ;  /* 0x000000161700728c */ /* 0x000fd4000bf04270 */
[----:B------:R-:W-:Y:S01]  /*1d40*/  @!P0 SYNCS.ARRIVE.TRANS64.A1T0 RZ, [UR5+0xd8], RZ ;  /* 0x0000d8ffffff89a7 */ /* 0x000fe20008100005 */
[----:B------:R1:W2:Y:S01]  /*1d50*/  SYNCS.PHASECHK.TRANS64.TRYWAIT P0, [UR8+0x50], R2 ;  /* 0x00005002ff0075a7 */ /* 0x0002a20008001108 */
[----:B------:R-:W-:Y:S05]  /*1d60*/  BRA.U !UP0, `(.L_x_33) ;  /* 0x0000000108c07547 */ /* 0x000fea000b800000 */
[----:B------:R-:W-:Y:S01]  /*1d70*/  UIADD3 UR27, UPT, UPT, UR15, UR26, URZ ;  /* 0x0000001a0f1b7290 */ /* 0x000fe2000fffe0ff */
[----:B------:R-:W-:-:S11]  /*1d80*/  UMOV UR34, UR14 ;  /* 0x0000000e00227c82 */ /* 0x000fd60008000000 */
.L_x_39:
[----:B------:R-:W-:Y:S01]  /*1d90*/  ULEA UR17, UR34, UR5, 0x3 ;  /* 0x0000000522117291 */ /* 0x000fe2000f8e18ff */
[----:B--2---:R-:W-:Y:S01]  /*1da0*/  @P5 MOV R3, 0xa000 ;  /* 0x0000a00000035802 */ /* 0x004fe20000000f00 */
[----:B-12---:R-:W-:Y:S10]  /*1db0*/  @P0 BRA `(.L_x_34) ;  /* 0x00000000000c0947 */ /* 0x006ff40003800000 */
[----:B------:R-:W-:-:S04]  /*1dc0*/  SHF.L.U32 R4, R15, 0x1f, RZ ;  /* 0x0000001f0f047819 */ /* 0x000fc800000006ff */
[----:B------:R-:W2:Y:S02]  /*1dd0*/  SYNCS.PHASECHK.TRANS64.TRYWAIT P0, [UR17+0x50], R4 ;  /* 0x00005004ff0075a7 */ /* 0x000ea40008001111 */
[----:B--2---:R-:W-:Y:S05]  /*1de0*/  @!P0 BRA `(.L_x_35) ;  /* 0x00000088004c8947 */ /* 0x004fea0003800000 */
.L_x_34:
[----:B------:R2:W-:Y:S01]  /*1df0*/  @P5 SYNCS.ARRIVE.TRANS64 RZ, [UR17], R3 ;  /* 0x00000003ffff59a7 */ /* 0x0005e20008000011 */
[----:B------:R-:W-:-:S04]  /*1e00*/  ULOP3.LUT UR8, UR13, 0x2, URZ, 0xfc, !UPT ;  /* 0x000000020d087892 */ /* 0x000fc8000f8efcff */
[----:B------:R-:W-:-:S09]  /*1e10*/  UISETP.NE.AND UP0, UPT, UR8, 0x2, UPT ;  /* 0x000000020800788c */ /* 0x000fd2000bf05270 */
[----:B------:R-:W-:Y:S05]  /*1e20*/  BRA.U UP0, `(.L_x_36) ;  /* 0x0000000100047547 */ /* 0x000fea000b800000 */
[----:B------:R-:W-:Y:S05]  /*1e30*/  BPT.TRAP 0x1 ;  /* 0x000000040000795c */ /* 0x000fea0000300000 */
.L_x_36:
[----:B------:R-:W-:Y:S04]  /*1e40*/  BSSY.RECONVERGENT B0, `(.L_x_37) ;  /* 0x0000003000007945 */ /* 0x000fe80003800200 */
[----:B------:R-:W-:Y:S05]  /*1e50*/  @!P4 BRA `(.L_x_38) ;  /* 0x000000000004c947 */ /* 0x000fea0003800000 */
[----:B------:R-:W-:Y:S05]  /*1e60*/  BPT.TRAP 0x1 ;  /* 0x000000040000795c */ /* 0x000fea0000300000 */
.L_x_38:
[----:B------:R-:W-:Y:S05]  /*1e70*/  BSYNC.RECONVERGENT B0 ;  /* 0x0000000000007941 */ /* 0x000fea0003800200 */
.L_x_37:
        /* <DEDUP_REMOVED lines=9> */
[----:B------:R-:W-:Y:S02]  /*1f10*/  USHF.L.U32 UR18, UR26, 0x6, URZ ;  /* 0x000000061a127899 */ /* 0x000fe400080006ff */
[----:B------:R-:W-:Y:S01]  /*1f20*/  ULOP3.LUT UR17, UR17, 0xfefffff8, URZ, 0xc0, !UPT ;  /* 0xfefffff811117892 */ /* 0x000fe2000f8ec0ff */
[----:B-1----:R-:W-:Y:S01]  /*1f30*/  SHF.L.U32 R2, R15, 0x1f, RZ ;  /* 0x0000001f0f027819 */ /* 0x002fe200000006ff */
[----:B------:R-:W-:Y:S02]  /*1f40*/  UIADD3 UR16, UPT, UPT, UR16, 0x6400, URZ ;  /* 0x0000640010107890 */ /* 0x000fe4000fffe0ff */
[----:B------:R-:W-:Y:S01]  /*1f50*/  UIADD3.X UR33, UPT, UPT, URZ, UR25, URZ, UP1, !UPT ;  /* 0x00000019ff217290 */ /* 0x000fe20008ffe4ff */
[----:B------:R4:W1:Y:S01]  /*1f60*/  SYNCS.PHASECHK.TRANS64.TRYWAIT P0, [UR8+0x50], R2 ;  /* 0x00005002ff0075a7 */ /* 0x0008620008001108 */
[----:B------:R-:W-:-:S02]  /*1f70*/  ULEA UR8, UR34, UR5, 0xc ;  /* 0x0000000522087291 */ /* 0x000fc4000f8e60ff */
[----:B------:R-:W-:Y:S02]  /*1f80*/  UIADD3.X UR31, UPT, UPT, URZ, UR25, URZ, UP0, !UPT ;  /* 0x00000019ff1f7290 */ /* 0x000fe400087fe4ff */
[----:B------:R-:W-:Y:S01]  /*1f90*/  UIADD3 UR8, UPT, UPT, UR8, 0x2e400, URZ ;  /* 0x0002e40008087890 */ /* 0x000fe2000fffe0ff */
[----:B------:R-:W-:Y:S01]  /*1fa0*/  UMOV UR28, 0x0 ;  /* 0x00000000001c7882 */ /* 0x000fe20000000000 */
[----:B------:R-:W-:Y:S01]  /*1fb0*/  UMOV UR29, 0x10000000 ;  /* 0x10000000001d7882 */ /* 0x000fe20000000000 */
[----:B------:R-:W-:Y:S01]  /*1fc0*/  UMOV UR19, UR35 ;  /* 0x0000002300137c82 */ /* 0x000fe20008000000 */
[----:B------:R-:W-:Y:S01]  /*1fd0*/  UMOV UR20, UR36 ;  /* 0x0000002400147c82 */ /* 0x000fe20008000000 */
[----:B------:R-:W-:Y:S01]  /*1fe0*/  UMOV UR12, UR36 ;  /* 0x00000024000c7c82 */ /* 0x000fe20008000000 */
[----:B------:R-:W-:Y:S01]  /*1ff0*/  UMOV UR9, UR17 ;  /* 0x0000001100097c82 */ /* 0x000fe20008000000 */
[----:B------:R-:W-:Y:S01]  /*2000*/  UMOV UR10, UR18 ;  /* 0x00000012000a7c82 */ /* 0x000fe20008000000 */
[----:B------:R4:W-:Y:S01]  /*2010*/  UTMALDG.3D.2CTA [UR16], [UR32], desc[UR28] ;  /* 0x00001c10200075b4 */ /* 0x0009e20008211000 */
[----:B------:R-:W-:Y:S01]  /*2020*/  UIADD3 UR26, UPT, UPT, UR26, 0x1, URZ ;  /* 0x000000011a1a7890 */ /* 0x000fe2000fffe0ff */
[----:B------:R-:W-:-:S03]  /*2030*/  UMOV UR34, UR14 ;  /* 0x0000000e00227c82 */ /* 0x000fc60008000000 */
[----:B------:R-:W-:Y:S01]  /*2040*/  UISETP.NE.AND UP0, UPT, UR26, UR27, UPT ;  /* 0x0000001b1a00728c */ /* 0x000fe2000bf05270 */
[----:B------:R4:W-:Y:S08]  /*2050*/  UTMALDG.3D.2CTA [UR8], [UR30], desc[UR28] ;  /* 0x00001c081e0075b4 */ /* 0x0009f00008211000 */
[----:B----4-:R-:W-:Y:S05]  /*2060*/  BRA.U UP0, `(.L_x_39) ;  /* 0xfffffffd00487547 */ /* 0x010fea000b83ffff */
.L_x_33:
[C---:B-1----:R-:W-:Y:S01]  /*2070*/  LEA R2, R14.reuse, UR5, 0x3 ;  /* 0x000000050e027c11 */ /* 0x042fe2000f8e18ff */
[----:B------:R-:W-:Y:S01]  /*2080*/  NOP ;  /* 0x0000000000007918 */ /* 0x000fe20000000000 */
[----:B--2---:R-:W-:Y:S02]  /*2090*/  SHF.L.U32 R3, R13, 0x1f, RZ ;  /* 0x0000001f0d037819 */ /* 0x004fe400000006ff */
[----:B------:R-:W-:Y:S02]  /*20a0*/  LEA R4, R14, UR5, 0x4 ;  /* 0x000000050e047c11 */ /* 0x000fe4000f8e20ff */
[----:B------:R-:W1:Y:S02]  /*20b0*/  SYNCS.PHASECHK.TRANS64.TRYWAIT P0, [R2+URZ+0xe0], R3 ;  /* 0x0000e003020075a7 */ /* 0x000e6400080011ff */
[----:B-1----:R-:W-:Y:S05]  /*20c0*/  @!P0 BRA `(.L_x_40) ;  /* 0x0000008400ac8947 */ /* 0x002fea0003800000 */
.L_x_236:
[----:B------:R-:W2:Y:S01]  /*20d0*/  LDS.128 R4, [R4+0x170] ;  /* 0x0001700004047984 */ /* 0x000ea20000000c00 */
[----:B------:R-:W-:Y:S01]  /*20e0*/  ISETP.GE.AND P0, PT, R36, 0x1, PT ;  /* 0x000000012400780c */ /* 0x000fe20003f06270 */
[----:B-1----:R-:W-:Y:S01]  /*20f0*/  VIADD R2, R2, 0xf0 ;  /* 0x000000f002027836 */ /* 0x002fe20000000000 */
[----:B------:R-:W-:Y:S01]  /*2100*/  @!PT LDS RZ, [RZ] ;  /* 0x00000000fffff984 */ /* 0x000fe20000000800 */
[----:B------:R-:W-:Y:S01]  /*2110*/  @!PT LDS RZ, [RZ] ;  /* 0x00000000fffff984 */ /* 0x000fe20000000800 */
[----:B------:R-:W-:Y:S01]  /*2120*/  @!PT LDS RZ, [RZ] ;  /* 0x00000000fffff984 */ /* 0x000fe20000000800 */
[----:B------:R-:W-:Y:S01]  /*2130*/  @!PT LDS RZ, [RZ] ;  /* 0x00000000fffff984 */ /* 0x000fe20000000800 */
[----:B------:R1:W-:Y:S06]  /*2140*/  MEMBAR.ALL.CTA ;  /* 0x0000000000007992 */ /* 0x0003ec0000008000 */
[----:B-1----:R-:W1:Y:S01]  /*2150*/  FENCE.VIEW.ASYNC.S ;  /* 0x00000000000073c6 */ /* 0x002e620000000000 */
[----:B------:R-:W-:-:S04]  /*2160*/  PRMT R2, RZ, 0x654, R2 ;  /* 0x00000654ff027816 */ /* 0x000fc80000000002 */
[----:B-1----:R1:W-:Y:S01]  /*2170*/  SYNCS.ARRIVE.TRANS64.RED.A1T0 RZ, [R2+URZ], RZ ;  /* 0x000000ff02ff79a7 */ /* 0x0023e200081004ff */
[----:B--2---:R-:W-:-:S13]  /*2180*/  LOP3.LUT P2, RZ, R6, 0x1, RZ, 0xc0, !PT ;  /* 0x0000000106ff7812 */ /* 0x004fda000784c0ff */
[----:B------:R-:W-:Y:S01]  /*2190*/  @P2 SHF.R.U32.HI R3, RZ, 0x10, R5 ;  /* 0x00000010ff032819 */ /* 0x000fe20000011605 */
[----:B------:R-:W-:Y:S01]  /*21a0*/  VOTEU.ANY UP0, P2 ;  /* 0x0000000000ff7886 */ /* 0x000fe20001000100 */
[----:B------:R-:W-:Y:S02]  /*21b0*/  @P2 MOV R10, R4 ;  /* 0x00000004000a2202 */ /* 0x000fe40000000f00 */
[----:B------:R-:W-:Y:S02]  /*21c0*/  @P2 R2UR.BROADCAST UR8, R3 ;  /* 0x00000000030822ca */ /* 0x000fe400008e0000 */
[----:B------:R-:W-:-:S11]  /*21d0*/  @P2 LOP3.LUT R9, R5, 0xffff, RZ, 0xc0, !PT ;  /* 0x0000ffff05092812 */ /* 0x000fd600078ec0ff */
[----:B------:R-:W-:Y:S01]  /*21e0*/  @UP0 UMOV UR36, UR8 ;  /* 0x0000000800240c82 */ /* 0x000fe20008000000 */
[----:B-1----:R-:W-:Y:S05]  /*21f0*/  @!P0 BRA `(.L_x_41) ;  /* 0x0000000000b88947 */ /* 0x002fea0003800000 */
[----:B------:R-:W3:Y:S01]  /*2200*/  LDC.64 R4, c[0x0][0xb18] ;  /* 0x0002c600ff047b82 */ /* 0x000ee20000000a00 */
[----:B------:R-:W-:-:S07]  /*2210*/  ISETP.NE.AND P3, PT, R36, 0x1, PT ;  /* 0x000000012400780c */ /* 0x000fce0003f65270 */
[----:B------:R-:W1:Y:S08]  /*2220*/  LDC.64 R6, c[0x0][0xb10] ;  /* 0x0002c400ff067b82 */ /* 0x000e700000000a00 */
[----:B------:R-:W2:Y:S08]  /*2230*/  LDC R18, c[0x0][0xb20] ;  /* 0x0002c800ff127b82 */ /* 0x000eb00000000800 */
[----:B------:R-:W4:Y:S01]  /*2240*/  LDC R19, c[0x0][0xb0c] ;  /* 0x0002c300ff137b82 */ /* 0x000f220000000800 */
[----:B---3--:R-:W-:Y:S01]  /*2250*/  IMAD.HI.U32 R21, R0, R5, RZ ;  /* 0x0000000500157227 */ /* 0x008fe200078e00ff */
[----:B------:R-:W-:-:S03]  /*2260*/  ISETP.NE.AND P0, PT, R4, 0x1, PT ;  /* 0x000000010400780c */ /* 0x000fc60003f05270 */
[----:B------:R-:W-:-:S03]  /*2270*/  IMAD.HI.U32 R5, R9, R5, RZ ;  /* 0x0000000509057227 */ /* 0x000fc600078e00ff */
[----:B------:R-:W3:Y:S01]  /*2280*/  LDC.64 R2, c[0x0][0xb28] ;  /* 0x0002ca00ff027b82 */ /* 0x000ee20000000a00 */
[----:B-1----:R-:W-:-:S04]  /*2290*/  IMAD.HI.U32 R22, R8, R6, RZ ;  /* 0x0000000608167227 */ /* 0x002fc800078e00ff */
[----:B------:R-:W-:Y:S01]  /*22a0*/  IMAD.HI.U32 R23, R10, R6, RZ ;  /* 0x000000060a177227 */ /* 0x000fe200078e00ff */
[----:B------:R-:W-:Y:S02]  /*22b0*/  SHF.R.U32.HI R22, RZ, R7, R22 ;  /* 0x00000007ff167219 */ /* 0x000fe40000011616 */
[-C--:B--2---:R-:W-:Y:S02]  /*22c0*/  SHF.R.U32.HI R21, RZ, R18.reuse, R21 ;  /* 0x00000012ff157219 */ /* 0x084fe40000011615 */
[----:B------:R-:W-:Y:S02]  /*22d0*/  SHF.R.U32.HI R5, RZ, R18, R5 ;  /* 0x00000012ff057219 */ /* 0x000fe40000011605 */
[----:B------:R-:W-:Y:S02]  /*22e0*/  SEL R21, R0, R21, !P0 ;  /* 0x0000001500157207 */ /* 0x000fe40004000000 */
[----:B------:R-:W-:Y:S02]  /*22f0*/  SHF.R.U32.HI R23, RZ, R7, R23 ;  /* 0x00000007ff177219 */ /* 0x000fe40000011617 */
[----:B----4-:R-:W-:-:S02]  /*2300*/  ISETP.NE.AND P1, PT, R19, 0x1, PT ;  /* 0x000000011300780c */ /* 0x010fc40003f25270 */
[----:B------:R-:W-:Y:S02]  /*2310*/  SEL R5, R9, R5, !P0 ;  /* 0x0000000509057207 */ /* 0x000fe40004000000 */
[----:B------:R-:W-:Y:S02]  /*2320*/  SEL R22, R8, R22, !P1 ;  /* 0x0000001608167207 */ /* 0x000fe40004800000 */
[----:B------:R-:W-:Y:S01]  /*2330*/  SEL R23, R10, R23, !P1 ;  /* 0x000000170a177207 */ /* 0x000fe20004800000 */
[----:B---3--:R-:W-:-:S04]  /*2340*/  IMAD.HI.U32 R20, R21, R2, RZ ;  /* 0x0000000215147227 */ /* 0x008fc800078e00ff */
        /* <DEDUP_REMOVED lines=10> */
[----:B------:R-:W-:-:S04]  /*23f0*/  @!P0 IMAD.HI.U32 R7, R23, R2, RZ ;  /* 0x0000000217078227 */ /* 0x000fc800078e00ff */
[----:B------:R-:W-:Y:S01]  /*2400*/  IMAD.MOV R2, RZ, RZ, -R6 ;  /* 0x000000ffff027224 */ /* 0x000fe200078e0a06 */
[----:B------:R-:W-:Y:S02]  /*2410*/  @!P0 SHF.R.U32.HI R3, RZ, R3, R7 ;  /* 0x00000003ff038219 */ /* 0x000fe40000011607 */
[----:B------:R-:W-:Y:S01]  /*2420*/  IADD3 R7, PT, PT, -R5, RZ, RZ ;  /* 0x000000ff05077210 */ /* 0x000fe20007ffe1ff */
[----:B------:R-:W-:Y:S01]  /*2430*/  IMAD R2, R36, R2, R5 ;  /* 0x0000000224027224 */ /* 0x000fe200078e0205 */
        /* <DEDUP_REMOVED lines=10> */
.L_x_41:
[----:B------:R-:W1:Y:S02]  /*24e0*/  LDCU UR8, c[0x0][0xb30] ;  /* 0x00016600ff0877ac */ /* 0x000e640008000800 */
[----:B-1----:R-:W-:-:S09]  /*24f0*/  UISETP.NE.AND UP0, UPT, UR8, 0x1, UPT ;  /* 0x000000010800788c */ /* 0x002fd2000bf05270 */
[----:B------:R-:W-:Y:S05]  /*2500*/  BRA.U UP0, `(.L_x_42) ;  /* 0x0000000100407547 */ /* 0x000fea000b800000 */
[----:B------:R-:W1:Y:S08]  /*2510*/  LDC.64 R4, c[0x0][0xb10] ;  /* 0x0002c400ff047b82 */ /* 0x000e700000000a00 */
[----:B------:R-:W2:Y:S08]  /*2520*/  LDC.64 R2, c[0x0][0xb18] ;  /* 0x0002c600ff027b82 */ /* 0x000eb00000000a00 */
[----:B------:R-:W4:Y:S08]  /*2530*/  LDC R6, c[0x0][0xb20] ;  /* 0x0002c800ff067b82 */ /* 0x000f300000000800 */
[----:B------:R-:W3:Y:S01]  /*2540*/  LDC R7, c[0x0][0xb0c] ;  /* 0x0002c300ff077b82 */ /* 0x000ee20000000800 */
[----:B-1----:R-:W-:-:S05]  /*2550*/  IMAD.HI.U32 R4, R10, R4, RZ ;  /* 0x000000040a047227 */ /* 0x002fca00078e00ff */
[----:B------:R-:W-:Y:S01]  /*2560*/  SHF.R.U32.HI R4, RZ, R5, R4 ;  /* 0x00000005ff047219 */ /* 0x000fe20000011604 */
[----:B--2---:R-:W-:Y:S01]  /*2570*/  IMAD.HI.U32 R3, R9, R3, RZ ;  /* 0x0000000309037227 */ /* 0x004fe200078e00ff */
[----:B------:R-:W-:-:S04]  /*2580*/  ISETP.NE.AND P0, PT, R2, 0x1, PT ;  /* 0x000000010200780c */ /* 0x000fc80003f05270 */
[----:B----4-:R-:W-:-:S04]  /*2590*/  SHF.R.U32.HI R3, RZ, R6, R3 ;  /* 0x00000006ff037219 */ /* 0x010fc80000011603 */
[----:B------:R-:W-:Y:S02]  /*25a0*/  SEL R3, R9, R3, !P0 ;  /* 0x0000000309037207 */ /* 0x000fe40004000000 */
[----:B---3--:R-:W-:-:S04]  /*25b0*/  ISETP.NE.AND P1, PT, R7, 0x1, PT ;  /* 0x000000010700780c */ /* 0x008fc80003f25270 */
[----:B------:R-:W-:-:S05]  /*25c0*/  SEL R4, R10, R4, !P1 ;  /* 0x000000040a047207 */ /* 0x000fca0004800000 */
[----:B------:R-:W-:Y:S02]  /*25d0*/  IMAD.IADD R5, R3, 0x1, -R4 ;  /* 0x0000000103057824 */ /* 0x000fe400078e0a04 */
[----:B------:R-:W-:Y:S02]  /*25e0*/  IMAD.IADD R3, R4, 0x1, -R3 ;  /* 0x0000000104037824 */ /* 0x000fe400078e0a03 */
[----:B------:R-:W-:Y:S02]  /*25f0*/  IMAD R10, R5, R7, R10 ;  /* 0x00000007050a7224 */ /* 0x000fe400078e020a */
[----:B------:R-:W-:-:S07]  /*2600*/  IMAD R9, R3, R2, R9 ;  /* 0x0000000203097224 */ /* 0x000fce00078e0209 */
.L_x_42:
[----:B------:R-:W-:Y:S01]  /*2610*/  VIADD R14, R14, 0x1 ;  /* 0x000000010e0e7836 */ /* 0x000fe20000000000 */
[----:B------:R-:W-:Y:S01]  /*2620*/  UPLOP3.LUT UP5, UPT, UPT, UPT, UPT, 0x80, 0x8 ;  /* 0x000000000008789c */ /* 0x000fe20003faf070 */
[----:B------:R-:W-:Y:S02]  /*2630*/  IMAD.IADD R22, R10, 0x1, R83 ;  /* 0x000000010a167824 */ /* 0x000fe400078e0253 */
[----:B------:R-:W-:Y:S01]  /*2640*/  IMAD.IADD R23, R9, 0x1, R82 ;  /* 0x0000000109177824 */ /* 0x000fe200078e0252 */
[----:B------:R-:W-:-:S04]  /*2650*/  ISETP.NE.AND P0, PT, R14, 0x2, PT ;  /* 0x000000020e00780c */ /* 0x000fc80003f05270 */
[----:B------:R-:W-:Y:S02]  /*2660*/  SEL R2, RZ, 0x1, P0 ;  /* 0x00000001ff027807 */ /* 0x000fe40000000000 */
[----:B------:R-:W-:Y:S02]  /*2670*/  SEL R14, R14, RZ, P0 ;  /* 0x000000ff0e0e7207 */ /* 0x000fe40000000000 */
[----:B------:R-:W-:Y:S01]  /*2680*/  LOP3.LUT R13, R13, R2, RZ, 0x3c, !PT ;  /* 0x000000020d0d7212 */ /* 0x000fe200078e3cff */
[----:B------:R-:W-:Y:S06]  /*2690*/  @P2 BRA `(.L_x_43) ;  /* 0xfffffff000542947 */ /* 0x000fec000383ffff */
[----:B------:R-:W-:Y:S01]  /*26a0*/  UIADD3 UR5, UPT, UPT, UR5, 0x50, URZ ;  /* 0x0000005005057890 */ /* 0x000fe2000fffe0ff */
[----:B------:R-:W-:-:S03]  /*26b0*/  SHF.L.U32 R2, R15, 0x1f, RZ ;  /* 0x0000001f0f027819 */ /* 0x000fc600000006ff */
[----:B------:R-:W-:-:S09]  /*26c0*/  ULEA UR4, UR14, UR5, 0x3 ;  /* 0x000000050e047291 */ /* 0x000fd2000f8e18ff */
[----:B------:R-:W1:Y:S02]  /*26d0*/  SYNCS.PHASECHK.TRANS64.TRYWAIT P0, [UR4], R2 ;  /* 0x00000002ff0075a7 */ /* 0x000e640008001104 */
[----:B-1----:R-:W-:Y:S05]  /*26e0*/  @!P0 BRA `(.L_x_44) ;  /* 0x0000008000388947 */ /* 0x002fea0003800000 */
.L_x_238:
[----:B------:R-:W-:-:S04]  /*26f0*/  UIADD3 UR6, UPT, UPT, UR14, 0x1, URZ ;  /* 0x000000010e067890 */ /* 0x000fc8000fffe0ff */
[----:B------:R-:W-:-:S04]  /*2700*/  UISETP.NE.AND UP0, UPT, UR6, 0xa, UPT ;  /* 0x0000000a0600788c */ /* 0x000fc8000bf05270 */
[----:B------:R-:W-:Y:S02]  /*2710*/  USEL UR7, URZ, 0x1, UP0 ;  /* 0x00000001ff077887 */ /* 0x000fe40008000000 */
[----:B------:R-:W-:-:S04]  /*2720*/  USEL UR6, UR6, URZ, UP0 ;  /* 0x000000ff06067287 */ /* 0x000fc80008000000 */
[----:B------:R-:W-:Y:S01]  /*2730*/  ULEA UR4, UR6, UR5, 0x3 ;  /* 0x0000000506047291 */ /* 0x000fe2000f8e18ff */
[----:B-1----:R-:W-:-:S04]  /*2740*/  LOP3.LUT R2, R15, UR7, RZ, 0x3c, !PT ;  /* 0x000000070f027c12 */ /* 0x002fc8000f8e3cff */
[----:B------:R-:W-:-:S04]  /*2750*/  SHF.L.U32 R3, R2, 0x1f, RZ ;  /* 0x0000001f02037819 */ /* 0x000fc800000006ff */
[----:B------:R-:W1:Y:S02]  /*2760*/  SYNCS.PHASECHK.TRANS64.TRYWAIT P0, [UR4], R3 ;  /* 0x00000003ff0075a7 */ /* 0x000e640008001104 */
[----:B-1----:R-:W-:Y:S05]  /*2770*/  @!P0 BRA `(.L_x_45) ;  /* 0x00000080002c8947 */ /* 0x002fea0003800000 */
.L_x_240:
[----:B------:R-:W-:-:S04]  /*2780*/  UIADD3 UR6, UPT, UPT, UR6, 0x1, URZ ;  /* 0x0000000106067890 */ /* 0x000fc8000fffe0ff */
[----:B------:R-:W-:-:S04]  /*2790*/  UISETP.NE.AND UP0, UPT, UR6, 0xa, UPT ;  /* 0x0000000a0600788c */ /* 0x000fc8000bf05270 */
[----:B------:R-:W-:Y:S02]  /*27a0*/  USEL UR7, URZ, 0x1, UP0 ;  /* 0x00000001ff077887 */ /* 0x000fe40008000000 */
[----:B------:R-:W-:-:S04]  /*27b0*/  USEL UR6, UR6, URZ, UP0 ;  /* 0x000000ff06067287 */ /* 0x000fc80008000000 */
[----:B------:R-:W-:Y:S01]  /*27c0*/  ULEA UR4, UR6, UR5, 0x3 ;  /* 0x0000000506047291 */ /* 0x000fe2000f8e18ff */
[----:B------:R-:W-:-:S04]  /*27d0*/  LOP3.LUT R2, R2, UR7, RZ, 0x3c, !PT ;  /* 0x0000000702027c12 */ /* 0x000fc8000f8e3cff */
[----:B-1----:R-:W-:-:S04]  /*27e0*/  SHF.L.U32 R3, R2, 0x1f, RZ ;  /* 0x0000001f02037819 */ /* 0x002fc800000006ff */
[----:B------:R-:W1:Y:S02]  /*27f0*/  SYNCS.PHASECHK.TRANS64.TRYWAIT P0, [UR4], R3 ;  /* 0x00000003ff0075a7 */ /* 0x000e640008001104 */
[----:B-1----:R-:W-:Y:S05]  /*2800*/  @!P0 BRA `(.L_x_46) ;  /* 0x0000008000208947 */ /* 0x002fea0003800000 */
.L_x_242:
        /* <DEDUP_REMOVED lines=9> */
.L_x_244:
        /* <DEDUP_REMOVED lines=9> */
.L_x_246:
        /* <DEDUP_REMOVED lines=9> */
.L_x_248:
        /* <DEDUP_REMOVED lines=9> */
.L_x_250:
        /* <DEDUP_REMOVED lines=9> */
.L_x_252:
        /* <DEDUP_REMOVED lines=9> */
.L_x_254:
[----:B------:R-:W-:-:S04]  /*2b70*/  UIADD3 UR6, UPT, UPT, UR6, 0x1, URZ ;  /* 0x0000000106067890 */ /* 0x000fc8000fffe0ff */
[----:B------:R-:W-:-:S04]  /*2b80*/  UISETP.NE.AND UP0, UPT, UR6, 0xa, UPT ;  /* 0x0000000a0600788c */ /* 0x000fc8000bf05270 */
[----:B------:R-:W-:Y:S02]  /*2b90*/  USEL UR4, URZ, 0x1, UP0 ;  /* 0x00000001ff047887 */ /* 0x000fe40008000000 */
[----:B------:R-:W-:-:S04]  /*2ba0*/  USEL UR6, UR6, URZ, UP0 ;  /* 0x000000ff06067287 */ /* 0x000fc80008000000 */
[----:B------:R-:W-:Y:S01]  /*2bb0*/  ULEA UR6, UR6, UR5, 0x3 ;  /* 0x0000000506067291 */ /* 0x000fe2000f8e18ff */
[----:B------:R-:W-:-:S04]  /*2bc0*/  LOP3.LUT R2, R2, UR4, RZ, 0x3c, !PT ;  /* 0x0000000402027c12 */ /* 0x000fc8000f8e3cff */
[----:B------:R-:W-:Y:S01]  /*2bd0*/  SHF.L.U32 R2, R2, 0x1f, RZ ;  /* 0x0000001f02027819 */ /* 0x000fe200000006ff */
[----:B-1-3--:R-:W-:-:S07]  /*2be0*/  IMAD.U32 R0, RZ, RZ, UR6 ;  /* 0x00000006ff007e24 */ /* 0x00afce000f8e00ff */
.L_x_53:
[----:B-1----:R1:W2:Y:S02]  /*2bf0*/  SYNCS.PHASECHK.TRANS64.TRYWAIT P0, [R0+URZ], R2 ;  /* 0x00000002000075a7 */ /* 0x0022a400080011ff */
[----:B--2---:R-:W-:Y:S05]  /*2c00*/  @!P0 NANOSLEEP.SYNCS 0x989680 ;  /* 0x009896800000895d */ /* 0x004fea0003900000 */
[----:B------:R-:W2:Y:S02]  /*2c10*/  @!P0 SYNCS.PHASECHK.TRANS64 P0, [R0+URZ], R2 ;  /* 0x00000002000085a7 */ /* 0x000ea400080010ff */
[----:B--2---:R-:W-:Y:S05]  /*2c20*/  @P0 EXIT ;  /* 0x000000000000094d */ /* 0x004fea0003800000 */
[----:B------:R-:W-:Y:S05]  /*2c30*/  BRA `(.L_x_53) ;  /* 0xfffffffc00ec7947 */ /* 0x000fea000383ffff */
.L_x_23:
[----:B------:R-:W-:-:S04]  /*2c40*/  UISETP.NE.AND UP1, UPT, UR4, URZ, UPT ;  /* 0x000000ff0400728c */ /* 0x000fc8000bf25270 */
[----:B------:R-:W-:-:S09]  /*2c50*/  UISETP.NE.OR UP1, UPT, UR7, 0x1, UP1 ;  /* 0x000000010700788c */ /* 0x000fd20008f25670 */
[----:B------:R-:W-:Y:S05]  /*2c60*/  BRA.U UP1, `(.L_x_54) ;  /* 0x00000005014c7547 */ /* 0x000fea000b800000 */
[----:B------:R-:W-:Y:S01]  /*2c70*/  HFMA2 R11, -RZ, RZ, 0, 0 ;  /* 0x00000000ff0b7431 */ /* 0x000fe200000001ff */
[----:B------:R-:W-:Y:S01]  /*2c80*/  ISETP.GE.U32.AND P2, PT, R10, 0x2, PT ;  /* 0x000000020a00780c */ /* 0x000fe20003f46070 */
[----:B------:R-:W-:Y:S01]  /*2c90*/  IMAD.MOV.U32 R12, RZ, RZ, 0x1 ;  /* 0x00000001ff0c7424 */ /* 0x000fe200078e00ff */
[----:B------:R-:W-:Y:S01]  /*2ca0*/  CS2R R8, SRZ ;  /* 0x0000000000087805 */ /* 0x000fe2000001ff00 */
[----:B------:R-:W-:Y:S01]  /*2cb0*/  IMAD.MOV.U32 R3, RZ, RZ, RZ ;  /* 0x000000ffff037224 */ /* 0x000fe200078e00ff */
[----:B------:R-:W-:Y:S01]  /*2cc0*/  UMOV UR6, 0x400 ;  /* 0x0000040000067882 */ /* 0x000fe20000000000 */
[----:B------:R-:W-:Y:S01]  /*2cd0*/  UMOV UR7, URZ ;  /* 0x000000ff00077c82 */ /* 0x000fe20008000000 */
[----:B------:R-:W-:-:S12]  /*2ce0*/  ULEA UR6, UR4, UR6, 0x18 ;  /* 0x0000000604067291 */ /* 0x000fd8000f8ec0ff */
.L_x_58:
[----:B------:R-:W-:Y:S02]  /*2cf0*/  LEA R0, R3, UR6, 0x3 ;  /* 0x0000000603007c11 */ /* 0x000fe4000f8e18ff */
[----:B------:R-:W-:-:S03]  /*2d00*/  SHF.L.U32 R4, R8, 0x1f, RZ ;  /* 0x0000001f08047819 */ /* 0x000fc600000006ff */
[----:B------:R-:W-:Y:S01]  /*2d10*/  VIADD R5, R0, 0x150 ;  /* 0x0000015000057836 */ /* 0x000fe20000000000 */
[----:B------:R-:W1:Y:S02]  /*2d20*/  SYNCS.PHASECHK.TRANS64.TRYWAIT P0, [R0+URZ+0x140], R4 ;  /* 0x00014004000075a7 */ /* 0x000e6400080011ff */
[----:B-1----:R-:W-:Y:S05]  /*2d30*/  @!P0 BRA `(.L_x_55) ;  /* 0x0000007c007c8947 */ /* 0x002fea0003800000 */
.L_x_255:
[----:B------:R-:W-:Y:S01]  /*2d40*/  ULEA UR5, UR7, UR6, 0x3 ;  /* 0x0000000607057291 */ /* 0x000fe2000f8e18ff */
[----:B-1----:R-:W-:Y:S01]  /*2d50*/  PRMT R0, RZ, 0x654, R5 ;  /* 0x00000654ff007816 */ /* 0x002fe20000000005 */
[----:B------:R-:W-:Y:S01]  /*2d60*/  @!P2 IMAD.MOV.U32 R4, RZ, RZ, 0x10 ;  /* 0x00000010ff04a424 */ /* 0x000fe200078e00ff */
[----:B------:R-:W-:Y:S01]  /*2d70*/  SHF.L.U32 R5, R12, 0x1f, RZ ;  /* 0x0000001f0c057819 */ /* 0x000fe200000006ff */
[----:B------:R-:W-:Y:S01]  /*2d80*/  UIADD3 UR4, UPT, UPT, UR5, 0xe0, URZ ;  /* 0x000000e005047890 */ /* 0x000fe2000fffe0ff */
[----:B------:R1:W-:Y:S05]  /*2d90*/  SYNCS.ARRIVE.TRANS64.RED.A1T0 RZ, [R0+URZ], RZ ;  /* 0x000000ff00ff79a7 */ /* 0x0003ea00081004ff */
[----:B------:R-:W-:Y:S01]  /*2da0*/  IMAD.U32 R6, RZ, RZ, UR4 ;  /* 0x00000004ff067e24 */ /* 0x000fe2000f8e00ff */
[----:B------:R-:W2:Y:S04]  /*2db0*/  SYNCS.PHASECHK.TRANS64.TRYWAIT P0, [UR5+0xf0], R5 ;  /* 0x0000f005ff0075a7 */ /* 0x000ea80008001105 */
[----:B------:R-:W-:Y:S01]  /*2dc0*/  PRMT R6, R10, 0x654, R6 ;  /* 0x000006540a067816 */ /* 0x000fe20000000006 */
[----:B-12---:R-:W-:Y:S06]  /*2dd0*/  @!P0 BRA `(.L_x_56) ;  /* 0x0000007c00688947 */ /* 0x006fec0003800000 */
.L_x_257:
[----:B------:R-:W-:Y:S01]  /*2de0*/  ULEA UR4, UR7, UR6, 0x4 ;  /* 0x0000000607047291 */ /* 0x000fe2000f8e20ff */
[----:B------:R-:W-:Y:S01]  /*2df0*/  SEL R2, R6, R2, !P2 ;  /* 0x0000000206027207 */ /* 0x000fe20005000000 */
[----:B------:R-:W-:Y:S01]  /*2e00*/  UIADD3 UR5, UPT, UPT, UR5, 0xe0, URZ ;  /* 0x000000e005057890 */ /* 0x000fe2000fffe0ff */
[----:B-1----:R-:W-:Y:S01]  /*2e10*/  LEA R0, R11, UR6, 0x3 ;  /* 0x000000060b007c11 */ /* 0x002fe2000f8e18ff */
[----:B------:R-:W-:Y:S01]  /*2e20*/  UIADD3 UR4, UPT, UPT, UR4, 0x170, URZ ;  /* 0x0000017004047890 */ /* 0x000fe2000fffe0ff */
[----:B------:R1:W-:Y:S01]  /*2e30*/  @!P2 SYNCS.ARRIVE.TRANS64.RED RZ, [R2+URZ], R4 ;  /* 0x0000000402ffa9a7 */ /* 0x0003e200080004ff */
[----:B------:R-:W-:Y:S01]  /*2e40*/  UIADD3 UR7, UPT, UPT, UR7, 0x1, URZ ;  /* 0x0000000107077890 */ /* 0x000fe2000fffe0ff */
[----:B------:R-:W-:-:S03]  /*2e50*/  VIADD R3, R3, 0x1 ;  /* 0x0000000103037836 */ /* 0x000fc60000000000 */
[----:B------:R-:W-:Y:S02]  /*2e60*/  UISETP.NE.AND UP0, UPT, UR7, 0x2, UPT ;  /* 0x000000020700788c */ /* 0x000fe4000bf05270 */
[----:B------:R-:W-:Y:S01]  /*2e70*/  ISETP.NE.AND P0, PT, R3, 0x2, PT ;  /* 0x000000020300780c */ /* 0x000fe20003f05270 */
[----:B------:R-:W-:Y:S06]  /*2e80*/  UGETNEXTWORKID.BROADCAST [UR4], [UR5] ;  /* 0x00000000040073ca */ /* 0x000fec0008000100 */
[----:B------:R-:W-:Y:S02]  /*2e90*/  USEL UR4, URZ, 0x1, UP0 ;  /* 0x00000001ff047887 */ /* 0x000fe40008000000 */
[----:B------:R-:W-:-:S04]  /*2ea0*/  USEL UR7, UR7, URZ, UP0 ;  /* 0x000000ff07077287 */ /* 0x000fc80008000000 */
[----:B------:R-:W-:Y:S02]  /*2eb0*/  LOP3.LUT R12, R12, UR4, RZ, 0x3c, !PT ;  /* 0x000000040c0c7c12 */ /* 0x000fe4000f8e3cff */
[----:B-1----:R-:W-:-:S04]  /*2ec0*/  SHF.L.U32 R4, R9, 0x1f, RZ ;  /* 0x0000001f09047819 */ /* 0x002fc800000006ff */
[----:B------:R-:W1:Y:S02]  /*2ed0*/  SYNCS.PHASECHK.TRANS64.TRYWAIT P1, [R0+URZ+0xe0], R4 ;  /* 0x0000e004000075a7 */ /* 0x000e6400080211ff */
[----:B-1----:R-:W-:Y:S05]  /*2ee0*/  @!P1 BRA `(.L_x_57) ;  /* 0x0000007c003c9947 */ /* 0x002fea0003800000 */
.L_x_258:
[----:B-1----:R-:W-:Y:S01]  /*2ef0*/  LEA R4, R11, UR6, 0x4 ;  /* 0x000000060b047c11 */ /* 0x002fe2000f8e20ff */
[----:B------:R-:W-:Y:S01]  /*2f00*/  VIADD R0, R0, 0xf0 ;  /* 0x000000f000007836 */ /* 0x000fe20000000000 */
[----:B------:R-:W-:Y:S01]  /*2f10*/  SEL R3, R3, RZ, P0 ;  /* 0x000000ff03037207 */ /* 0x000fe20000000000 */
[----:B------:R-:W-:-:S03]  /*2f20*/  VIADD R11, R11, 0x1 ;  /* 0x000000010b0b7836 */ /* 0x000fc60000000000 */
[----:B------:R-:W1:Y:S01]  /*2f30*/  LDS.128 R4, [R4+0x170] ;  /* 0x0001700004047984 */ /* 0x000e620000000c00 */
[----:B------:R-:W-:Y:S02]  /*2f40*/  PRMT R0, RZ, 0x654, R0 ;  /* 0x00000654ff007816 */ /* 0x000fe40000000000 */
[C---:B------:R-:W-:Y:S01]  /*2f50*/  ISETP.NE.AND P1, PT, R11.reuse, 0x2, PT ;  /* 0x000000020b00780c */ /* 0x040fe20003f25270 */
[----:B------:R-:W-:Y:S01]  /*2f60*/  @!PT LDS RZ, [RZ] ;  /* 0x00000000fffff984 */ /* 0x000fe20000000800 */
[----:B------:R-:W-:Y:S01]  /*2f70*/  @!PT LDS RZ, [RZ] ;  /* 0x00000000fffff984 */ /* 0x000fe20000000800 */
[----:B------:R-:W-:Y:S01]  /*2f80*/  @!PT LDS RZ, [RZ] ;  /* 0x00000000fffff984 */ /* 0x000fe20000000800 */
[----:B------:R-:W-:Y:S01]  /*2f90*/  @!PT LDS RZ, [RZ] ;  /* 0x00000000fffff984 */ /* 0x000fe20000000800 */
[----:B------:R2:W-:Y:S06]  /*2fa0*/  MEMBAR.ALL.CTA ;  /* 0x0000000000007992 */ /* 0x0005ec0000008000 */
[----:B--2---:R-:W2:Y:S01]  /*2fb0*/  FENCE.VIEW.ASYNC.S ;  /* 0x00000000000073c6 */ /* 0x004ea20000000000 */
[----:B------:R-:W-:Y:S01]  /*2fc0*/  SEL R11, R11, RZ, P1 ;  /* 0x000000ff0b0b7207 */ /* 0x000fe20000800000 */
[----:B--2---:R2:W-:Y:S01]  /*2fd0*/  SYNCS.ARRIVE.TRANS64.RED.A1T0 RZ, [R0+URZ], RZ ;  /* 0x000000ff00ff79a7 */ /* 0x0045e200081004ff */
[----:B-1----:R-:W-:-:S02]  /*2fe0*/  LOP3.LUT P3, RZ, R6, 0x1, RZ, 0xc0, !PT ;  /* 0x0000000106ff7812 */ /* 0x002fc4000786c0ff */
[----:B------:R-:W-:-:S04]  /*2ff0*/  SEL R4, RZ, 0x1, P1 ;  /* 0x00000001ff047807 */ /* 0x000fc80000800000 */
[----:B------:R-:W-:Y:S02]  /*3000*/  LOP3.LUT R9, R9, R4, RZ, 0x3c, !PT ;  /* 0x0000000409097212 */ /* 0x000fe400078e3cff */
[----:B--2---:R-:W-:-:S04]  /*3010*/  SEL R0, RZ, 0x1, P0 ;  /* 0x00000001ff007807 */ /* 0x004fc80000000000 */
[----:B------:R-:W-:Y:S01]  /*3020*/  LOP3.LUT R8, R8, R0, RZ, 0x3c, !PT ;  /* 0x0000000008087212 */ /* 0x000fe200078e3cff */
[----:B------:R-:W-:Y:S06]  /*3030*/  @P3 BRA `(.L_x_58) ;  /* 0xfffffffc002c3947 */ /* 0x000fec000383ffff */
[----:B------:R-:W-:Y:S01]  /*3040*/  ULEA UR5, UR7, UR6, 0x3 ;  /* 0x0000000607057291 */ /* 0x000fe2000f8e18ff */
[----:B------:R-:W-:-:S08]  /*3050*/  SHF.L.U32 R2, R12, 0x1f, RZ ;  /* 0x0000001f0c027819 */ /* 0x000fd000000006ff */
[----:B------:R-:W1:Y:S02]  /*3060*/  SYNCS.PHASECHK.TRANS64 P0, [UR5+0xf0], R2 ;  /* 0x0000f002ff0075a7 */ /* 0x000e640008001005 */
[----:B-1----:R-:W-:Y:S05]  /*3070*/  @P0 BRA `(.L_x_59) ;  /* 0x0000000000080947 */ /* 0x002fea0003800000 */
[----:B------:R-:W1:Y:S02]  /*3080*/  SYNCS.PHASECHK.TRANS64.TRYWAIT P0, [UR5+0xf0], R2 ;  /* 0x0000f002ff0075a7 */ /* 0x000e640008001105 */
[----:B-1----:R-:W-:Y:S05]  /*3090*/  @!P0 BRA `(.L_x_60) ;  /* 0x0000007800e48947 */ /* 0x002fea0003800000 */
.L_x_59:
[----:B------:R-:W-:-:S04]  /*30a0*/  UIADD3 UR4, UPT, UPT, UR7, 0x1, URZ ;  /* 0x0000000107047890 */ /* 0x000fc8000fffe0ff */
[----:B------:R-:W-:-:S04]  /*30b0*/  UISETP.NE.AND UP0, UPT, UR4, 0x2, UPT ;  /* 0x000000020400788c */ /* 0x000fc8000bf05270 */
[----:B------:R-:W-:Y:S02]  /*30c0*/  USEL UR8, URZ, 0x1, UP0 ;  /* 0x00000001ff087887 */ /* 0x000fe40008000000 */
[----:B------:R-:W-:-:S04]  /*30d0*/  USEL UR4, UR4, URZ, UP0 ;  /* 0x000000ff04047287 */ /* 0x000fc80008000000 */
[----:B------:R-:W-:Y:S01]  /*30e0*/  ULEA UR4, UR4, UR6, 0x3 ;  /* 0x0000000604047291 */ /* 0x000fe2000f8e18ff */
[----:B-1----:R-:W-:-:S04]  /*30f0*/  LOP3.LUT R2, R12, UR8, RZ, 0x3c, !PT ;  /* 0x000000080c027c12 */ /* 0x002fc8000f8e3cff */
[----:B------:R-:W-:-:S04]  /*3100*/  SHF.L.U32 R0, R2, 0x1f, RZ ;  /* 0x0000001f02007819 */ /* 0x000fc800000006ff */
[----:B------:R-:W1:Y:S02]  /*3110*/  SYNCS.PHASECHK.TRANS64 P0, [UR4+0xf0], R0 ;  /* 0x0000f000ff0075a7 */ /* 0x000e640008001004 */
[----:B-1----:R-:W-:Y:S05]  /*3120*/  @P0 EXIT ;  /* 0x000000000000094d */ /* 0x002fea0003800000 */
[----:B------:R-:W-:Y:S02]  /*3130*/  SHF.L.U32 R2, R2, 0x1f, RZ ;  /* 0x0000001f02027819 */ /* 0x000fe400000006ff */
[----:B------:R-:W-:-:S07]  /*3140*/  MOV R0, UR4 ;  /* 0x0000000400007c02 */ /* 0x000fce0008000f00 */
.L_x_61:
[----:B-1----:R1:W2:Y:S02]  /*3150*/  SYNCS.PHASECHK.TRANS64.TRYWAIT P0, [R0+URZ+0xf0], R2 ;  /* 0x0000f002000075a7 */ /* 0x0022a400080011ff */
[----:B--2---:R-:W-:Y:S05]  /*3160*/  @!P0 NANOSLEEP.SYNCS 0x989680 ;  /* 0x009896800000895d */ /* 0x004fea0003900000 */
[----:B------:R-:W2:Y:S02]  /*3170*/  @!P0 SYNCS.PHASECHK.TRANS64 P0, [R0+URZ+0xf0], R2 ;  /* 0x0000f002000085a7 */ /* 0x000ea400080010ff */
[----:B--2---:R-:W-:Y:S05]  /*3180*/  @P0 EXIT ;  /* 0x000000000000094d */ /* 0x004fea0003800000 */
[----:B------:R-:W-:Y:S05]  /*3190*/  BRA `(.L_x_61) ;  /* 0xfffffffc00ec7947 */ /* 0x000fea000383ffff */
.L_x_54:
[----:B------:R-:W-:Y:S05]  /*31a0*/  BRA.U UP4, `(.L_x_62) ;  /* 0x0000001104d87547 */ /* 0x000fea000b800000 */
[----:B------:R-:W-:Y:S01]  /*31b0*/  UMOV UR7, 0x40 ;  /* 0x0000004000077882 */ /* 0x000fe20000000000 */
[----:B------:R-:W-:Y:S01]  /*31c0*/  NOP ;  /* 0x0000000000007918 */ /* 0x000fe20000000000 */
[----:B------:R-:W-:Y:S01]  /*31d0*/  ULEA UR7, UR4, UR7, 0x18 ;  /* 0x0000000704077291 */ /* 0x000fe2000f8ec0ff */
[----:B------:R-:W-:Y:S02]  /*31e0*/  UMOV UR8, 0x400 ;  /* 0x0000040000087882 */ /* 0x000fe40000000000 */
[----:B------:R-:W-:-:S06]  /*31f0*/  ULEA UR8, UR4, UR8, 0x18 ;  /* 0x0000000804087291 */ /* 0x000fcc000f8ec0ff */
[----:B------:R-:W1:Y:S02]  /*3200*/  LDS.U8 R2, [UR7+0x1c] ;  /* 0x00001c07ff027984 */ /* 0x000e640008000000 */
[----:B-1----:R-:W-:-:S13]  /*3210*/  ISETP.NE.AND P0, PT, R2, RZ, PT ;  /* 0x000000ff0200720c */ /* 0x002fda0003f05270 */
[----:B------:R-:W-:Y:S05]  /*3220*/  @P0 BRA `(.L_x_63) ;  /* 0x0000000400080947 */ /* 0x000fea0003800000 */
[----:B------:R-:W-:Y:S02]  /*3230*/  UISETP.NE.U32.AND UP0, UPT, UR6, 0x1, UPT ;  /* 0x000000010600788c */ /* 0x000fe4000bf05070 */
[----:B------:R-:W-:-:S07]  /*3240*/  UIADD3 UR9, UPT, UPT, UR7, 0x8, URZ ;  /* 0x0000000807097890 */ /* 0x000fce000fffe0ff */
[----:B------:R-:W-:Y:S05]  /*3250*/  BRA.U !UP0, `(.L_x_64) ;  /* 0x00000001089c7547 */ /* 0x000fea000b800000 */
[----:B------:R-:W-:Y:S01]  /*3260*/  ELECT P0, URZ, PT ;  /* 0x0000000000ff782f */ /* 0x000fe20003800000 */
[----:B------:R-:W-:-:S12]  /*3270*/  BSSY B0, `(.L_x_64) ;  /* 0x0000025000007945 */ /* 0x000fd80003800000 */
[----:B------:R-:W-:Y:S05]  /*3280*/  @!P0 BRA `(.L_x_65) ;  /* 0x00000000008c8947 */ /* 0x000fea0003800000 */
[----:B------:R-:W-:-:S05]  /*3290*/  UMOV UR4, 0x10 ;  /* 0x0000001000047882 */ /* 0x000fca0000000000 */
[----:B------:R-:W-:Y:S04]  /*32a0*/  DEPBAR.LE SB1, 0x36 ;  /* 0x00009d800000791a */ /* 0x000fe80000000000 */
[----:B------:R-:W1:Y:S02]  /*32b0*/  UTCATOMSWS.2CTA.FIND_AND_SET.ALIGN UP1, UR4, UR4 ;  /* 0x00000004000475e3 */ /* 0x000e640008220800 */
[----:B-1----:R-:W-:Y:S01]  /*32c0*/  MOV R10, UR4 ;  /* 0x00000004000a7c02 */ /* 0x002fe20008000f00 */
[----:B------:R-:W-:Y:S06]  /*32d0*/  BRA.U UP1, `(.L_x_66) ;  /* 0x0000000101187547 */ /* 0x000fec000b800000 */
.L_x_67:
[----:B------:R-:W-:Y:S05]  /*32e0*/  NANOSLEEP 0x64 ;  /* 0x000000640000795d */ /* 0x000fea0003800000 */
[----:B------:R-:W-:-:S05]  /*32f0*/  UMOV UR4, 0x10 ;  /* 0x0000001000047882 */ /* 0x000fca0000000000 */
[----:B------:R-:W-:Y:S04]  /*3300*/  DEPBAR.LE SB1, 0x36 ;  /* 0x00009d800000791a */ /* 0x000fe80000000000 */
[----:B------:R-:W1:Y:S02]  /*3310*/  UTCATOMSWS.2CTA.FIND_AND_SET.ALIGN UP1, UR4, UR4 ;  /* 0x00000004000475e3 */ /* 0x000e640008220800 */
[----:B-1----:R-:W-:Y:S01]  /*3320*/  MOV R10, UR4 ;  /* 0x00000004000a7c02 */ /* 0x002fe20008000f00 */
[----:B------:R-:W-:Y:S05]  /*3330*/  BRA.U !UP1, `(.L_x_67) ;  /* 0xfffffffd09e87547 */ /* 0x000fea000b83ffff */
.L_x_66:
[----:B------:R-:W1:Y:S01]  /*3340*/  LDS R5, [UR7+0x10] ;  /* 0x00001007ff057984 */ /* 0x000e620008000800 */
[----:B------:R-:W-:Y:S01]  /*3350*/  IMAD.U32 R3, RZ, RZ, UR8 ;  /* 0x00000008ff037e24 */ /* 0x000fe2000f8e00ff */
[----:B------:R-:W-:-:S03]  /*3360*/  MOV R2, UR5 ;  /* 0x0000000500027c02 */ /* 0x000fc60008000f00 */
[----:B------:R-:W-:Y:S01]  /*3370*/  VIADD R3, R3, 0x190 ;  /* 0x0000019003037836 */ /* 0x000fe20000000000 */
[----:B-1----:R-:W-:-:S04]  /*3380*/  SHF.L.U32 R5, R5, 0x1f, RZ ;  /* 0x0000001f05057819 */ /* 0x002fc800000006ff */
[----:B------:R-:W1:Y:S02]  /*3390*/  SYNCS.PHASECHK.TRANS64.TRYWAIT P0, [UR7+0x8], R5 ;  /* 0x00000805ff0075a7 */ /* 0x000e640008001107 */
[----:B-1----:R-:W-:Y:S05]  /*33a0*/  @P0 BRA `(.L_x_68) ;  /* 0x0000000000080947 */ /* 0x002fea0003800000 */
[----:B------:R-:W1:Y:S02]  /*33b0*/  SYNCS.PHASECHK.TRANS64.TRYWAIT P0, [UR7+0x8], R5 ;  /* 0x00000805ff0075a7 */ /* 0x000e640008001107 */
[----:B-1----:R-:W-:Y:S05]  /*33c0*/  @!P0 BRA `(.L_x_69) ;  /* 0x0000007800308947 */ /* 0x002fea0003800000 */
.L_x_68:
[----:B-1----:R-:W-:Y:S01]  /*33d0*/  HFMA2 R4, -RZ, RZ, 0, 5.9604644775390625e-08 ;  /* 0x00000001ff047431 */ /* 0x002fe200000001ff */
[----:B------:R-:W-:Y:S01]  /*33e0*/  UPRMT UR4, UR5, 0x654, UR9 ;  /* 0x0000065405047896 */ /* 0x000fe20008000009 */
[----:B------:R-:W-:Y:S01]  /*33f0*/  IMAD.MOV.U32 R7, RZ, RZ, 0xffff ;  /* 0x0000ffffff077424 */ /* 0x000fe200078e00ff */
[----:B------:R-:W-:Y:S01]  /*3400*/  PRMT R2, R2, 0x654, R3 ;  /* 0x0000065402027816 */ /* 0x000fe20000000003 */
[----:B------:R-:W-:Y:S02]  /*3410*/  IMAD.MOV.U32 R5, RZ, RZ, 0x4 ;  /* 0x00000004ff057424 */ /* 0x000fe400078e00ff */
[----:B------:R-:W-:Y:S01]  /*3420*/  IMAD.SHL.U32 R9, R10, 0x20, RZ ;  /* 0x000000200a097824 */ /* 0x000fe200078e00ff */
[----:B------:R-:W-:Y:S02]  /*3430*/  MOV R3, UR4 ;  /* 0x0000000400037c02 */ /* 0x000fe40008000f00 */
[-C--:B------:R-:W-:Y:S01]  /*3440*/  SHF.L.U32 R7, R7, R10.reuse, RZ ;  /* 0x0000000a07077219 */ /* 0x080fe200000006ff */
[----:B------:R1:W-:Y:S01]  /*3450*/  SYNCS.ARRIVE.TRANS64.RED RZ, [UR4], R5 ;  /* 0x00000005ffff79a7 */ /* 0x0003e20008000404 */
[----:B------:R-:W-:Y:S01]  /*3460*/  SHF.L.U32 R6, R4, R10, RZ ;  /* 0x0000000a04067219 */ /* 0x000fe200000006ff */
[----:B------:R1:W-:Y:S04]  /*3470*/  STS [UR8+0x190], R9 ;  /* 0x00019009ff007988 */ /* 0x0003e80008000808 */
[----:B------:R1:W-:Y:S04]  /*3480*/  STAS [R2.64], R10 ;  /* 0x0000000a02007dbd */ /* 0x0003e8000c0008ff */
[----:B------:R1:W-:Y:S04]  /*3490*/  ATOMS.OR RZ, [UR7+0x14], R7 ;  /* 0x00001407ffff798c */ /* 0x0003e8000b000007 */
[----:B------:R1:W-:Y:S04]  /*34a0*/  ATOMS.OR RZ, [UR7+0x18], R6 ;  /* 0x00001806ffff798c */ /* 0x0003e8000b000007 */
[----:B------:R1:W-:Y:S02]  /*34b0*/  ATOMS.XOR RZ, [UR7+0x10], R4 ;  /* 0x00001004ffff798c */ /* 0x0003e4000b800007 */
.L_x_65:
[----:B------:R-:W-:Y:S05]  /*34c0*/  BSYNC B0 ;  /* 0x0000000000007941 */ /* 0x000fea0003800000 */
.L_x_64:
[----:B------:R-:W-:Y:S05]  /*34d0*/  BRA.U UP0, `(.L_x_70) ;  /* 0x00000001006c7547 */ /* 0x000fea000b800000 */
[----:B------:R-:W-:-:S03]  /*34e0*/  UMOV UR4, 0xffffffff ;  /* 0xffffffff00047882 */ /* 0x000fc60000000000 */
[----:B------:R-:W-:Y:S05]  /*34f0*/  BRA.DIV UR4, `(.L_x_71) ;  /* 0x0000007604fc7947 */ /* 0x000fea000b800000 */
[----:B------:R-:W-:-:S13]  /*3500*/  ELECT P6, URZ, PT ;  /* 0x0000000000ff782f */ /* 0x000fda00038c0000 */
.L_x_262:
[----:B------:R-:W-:Y:S05]  /*3510*/  @!P6 BRA `(.L_x_70) ;  /* 0x00000000005ce947 */ /* 0x000fea0003800000 */
[----:B-1----:R-:W1:Y:S02]  /*3520*/  LDS R3, [UR7+0x10] ;  /* 0x00001007ff037984 */ /* 0x002e640008000800 */
[----:B-1----:R-:W-:-:S04]  /*3530*/  SHF.L.U32 R3, R3, 0x1f, RZ ;  /* 0x0000001f03037819 */ /* 0x002fc800000006ff */
[----:B------:R-:W1:Y:S02]  /*3540*/  SYNCS.PHASECHK.TRANS64.TRYWAIT P0, [UR7+0x8], R3 ;  /* 0x00000803ff0075a7 */ /* 0x000e640008001107 */
[----:B-1----:R-:W-:Y:S05]  /*3550*/  @P0 BRA `(.L_x_72) ;  /* 0x0000000000080947 */ /* 0x002fea0003800000 */
[----:B------:R-:W1:Y:S02]  /*3560*/  SYNCS.PHASECHK.TRANS64.TRYWAIT P0, [UR7+0x8], R3 ;  /* 0x00000803ff0075a7 */ /* 0x000e640008001107 */
[----:B-1----:R-:W-:Y:S05]  /*3570*/  @!P0 BRA `(.L_x_73) ;  /* 0x0000007400fc8947 */ /* 0x002fea0003800000 */
.L_x_72:
[----:B------:R-:W2:Y:S01]  /*3580*/  LDS R5, [UR8+0x190] ;  /* 0x00019008ff057984 */ /* 0x000ea20008000800 */
[----:B-1----:R-:W-:Y:S02]  /*3590*/  HFMA2 R2, -RZ, RZ, 0, 5.9604644775390625e-08 ;  /* 0x00000001ff027431 */ /* 0x002fe400000001ff */
[----:B------:R-:W-:Y:S01]  /*35a0*/  IMAD.MOV.U32 R3, RZ, RZ, 0xffff ;  /* 0x0000ffffff037424 */ /* 0x000fe200078e00ff */
[----:B------:R-:W-:Y:S01]  /*35b0*/  UPRMT UR4, UR5, 0x654, UR9 ;  /* 0x0000065405047896 */ /* 0x000fe20008000009 */
[----:B--2---:R-:W-:-:S03]  /*35c0*/  IMAD.SHL.U32 R4, R5, 0x20, RZ ;  /* 0x0000002005047824 */ /* 0x004fc600078e00ff */
[-C--:B------:R-:W-:Y:S02]  /*35d0*/  SHF.L.U32 R3, R3, R5.reuse, RZ ;  /* 0x0000000503037219 */ /* 0x080fe400000006ff */
[----:B------:R-:W-:Y:S01]  /*35e0*/  SHF.L.U32 R5, R2, R5, RZ ;  /* 0x0000000502057219 */ /* 0x000fe200000006ff */
[----:B------:R2:W-:Y:S04]  /*35f0*/  STS [UR8+0x190], R4 ;  /* 0x00019004ff007988 */ /* 0x0005e80008000808 */
[----:B------:R2:W-:Y:S04]  /*3600*/  ATOMS.OR RZ, [UR7+0x14], R3 ;  /* 0x00001403ffff798c */ /* 0x0005e8000b000007 */
[----:B------:R2:W-:Y:S01]  /*3610*/  ATOMS.OR RZ, [UR7+0x18], R5 ;  /* 0x00001805ffff798c */ /* 0x0005e2000b000007 */
[----:B------:R-:W-:Y:S03]  /*3620*/  SYNCS.ARRIVE.TRANS64.RED.A1T0 RZ, [UR4], RZ ;  /* 0x000000ffffff79a7 */ /* 0x000fe60008100404 */
[----:B------:R2:W-:Y:S01]  /*3630*/  ATOMS.XOR RZ, [UR7+0x10], R2 ;  /* 0x00001002ffff798c */ /* 0x0005e2000b800007 */
[----:B------:R-:W-:Y:S05]  /*3640*/  BRA `(.L_x_70) ;  /* 0x0000000000107947 */ /* 0x000fea0003800000 */
.L_x_63:
[----:B------:R-:W-:-:S05]  /*3650*/  MOV R2, 0xffffffff ;  /* 0xffffffff00027802 */ /* 0x000fca0000000f00 */
[----:B------:R1:W-:Y:S02]  /*3660*/  STS [UR8+0x190], R2 ;  /* 0x00019002ff007988 */ /* 0x0003e40008000808 */
[----:B-1----:R-:W-:Y:S02]  /*3670*/  MOV R2, 0x3690 ;  /* 0x0000369000027802 */ /* 0x002fe40000000f00 */
[----:B-----5:R-:W-:Y:S05]  /*3680*/  CALL.REL.NOINC `($__internal_1_$__cuda_sm10x_tcgen05_guardrail_trap_phase_invalid_during_alloc) ;  /* 0x0000007c00487944 */ /* 0x020fea0003c00000 */
.L_x_70:
[----:B------:R-:W-:Y:S05]  /*3690*/  WARPSYNC.ALL ;  /* 0x0000000000007948 */ /* 0x000fea0003800000 */
[----:B------:R-:W3:Y:S01]  /*36a0*/  S2UR UR7, SR_CgaCtaId ;  /* 0x00000000000779c3 */ /* 0x000ee20000008800 */
[----:B------:R-:W-:Y:S01]  /*36b0*/  UMOV UR4, 0x400 ;  /* 0x0000040000047882 */ /* 0x000fe20000000000 */
[----:B------:R-:W-:-:S06]  /*36c0*/  NOP ;  /* 0x0000000000007918 */ /* 0x000fcc0000000000 */
[----:B------:R-:W-:Y:S06]  /*36d0*/  BAR.ARV 0x6, 0xa0 ;  /* 0x0182800000007b1d */ /* 0x000fec0000002000 */
[----:B------:R-:W4:Y:S01]  /*36e0*/  LDCU UR8, c[0x0][0x38c] ;  /* 0x00007180ff0877ac */ /* 0x000f220008000800 */
[----:B------:R-:W-:Y:S01]  /*36f0*/  LOP3.LUT R0, R0, 0xffff, RZ, 0xc0, !PT ;  /* 0x0000ffff00007812 */ /* 0x000fe200078ec0ff */
[----:B-1----:R-:W-:Y:S01]  /*3700*/  IMAD.MOV.U32 R9, RZ, RZ, 0x1 ;  /* 0x00000001ff097424 */ /* 0x002fe200078e00ff */
[----:B------:R-:W-:Y:S01]  /*3710*/  LOP3.LUT R8, R8, 0xffff, RZ, 0xc0, !PT ;  /* 0x0000ffff08087812 */ /* 0x000fe200078ec0ff */
[----:B------:R-:W-:Y:S01]  /*3720*/  UMOV UR19, URZ ;  /* 0x000000ff00137c82 */ /* 0x000fe20008000000 */
[----:B------:R-:W-:Y:S01]  /*3730*/  R2UR UR11, R0 ;  /* 0x00000000000b72ca */ /* 0x000fe200000e0000 */
[----:B------:R-:W-:Y:S01]  /*3740*/  UMOV UR18, URZ ;  /* 0x000000ff00127c82 */ /* 0x000fe20008000000 */
[----:B------:R-:W-:Y:S01]  /*3750*/  R2UR UR12, R8 ;  /* 0x00000000080c72ca */ /* 0x000fe200000e0000 */
[----:B------:R-:W-:Y:S01]  /*3760*/  IMAD.MOV.U32 R8, RZ, RZ, RZ ;  /* 0x000000ffff087224 */ /* 0x000fe200078e00ff */
[----:B------:R-:W-:Y:S01]  /*3770*/  UMOV UR17, URZ ;  /* 0x000000ff00117c82 */ /* 0x000fe20008000000 */
[----:B---3--:R-:W-:-:S02]  /*3780*/  ULEA UR7, UR7, UR4, 0x18 ;  /* 0x0000000407077291 */ /* 0x008fc4000f8ec0ff */
[----:B------:R-:W-:Y:S02]  /*3790*/  UISETP.NE.AND UP2, UPT, UR6, URZ, UPT ;  /* 0x000000ff0600728c */ /* 0x000fe4000bf45270 */
[----:B------:R-:W-:Y:S02]  /*37a0*/  UIADD3 UR13, UPT, UPT, UR7, 0x6400, URZ ;  /* 0x00006400070d7890 */ /* 0x000fe4000fffe0ff */
[----:B------:R-:W-:Y:S02]  /*37b0*/  UIADD3 UR14, UPT, UPT, UR7, 0x2e400, URZ ;  /* 0x0002e400070e7890 */ /* 0x000fe4000fffe0ff */
[----:B----4-:R-:W-:Y:S01]  /*37c0*/  UIADD3 UR8, UPT, UPT, UR8, 0x3f, URZ ;  /* 0x0000003f08087890 */ /* 0x010fe2000fffe0ff */
[----:B--2---:R-:W1:Y:S01]  /*37d0*/  LDS R2, [UR7+0x190] ;  /* 0x00019007ff027984 */ /* 0x004e620008000800 */
[----:B------:R-:W-:Y:S02]  /*37e0*/  USHF.R.U32.HI UR13, URZ, 0x4, UR13 ;  /* 0x00000004ff0d7899 */ /* 0x000fe4000801160d */
[----:B------:R-:W-:-:S02]  /*37f0*/  USHF.R.S32.HI UR4, URZ, 0x1f, UR8 ;  /* 0x0000001fff047899 */ /* 0x000fc40008011408 */
[----:B------:R-:W-:Y:S02]  /*3800*/  USHF.R.U32.HI UR14, URZ, 0x4, UR14 ;  /* 0x00000004ff0e7899 */ /* 0x000fe4000801160e */
[----:B------:R-:W-:Y:S02]  /*3810*/  ULEA.HI UR4, UR4, UR8, URZ, 0x6 ;  /* 0x0000000804047291 */ /* 0x000fe4000f8f30ff */
[----:B------:R-:W-:Y:S02]  /*3820*/  ULOP3.LUT UR13, UR13, 0x3fff, URZ, 0xc0, !UPT ;  /* 0x00003fff0d0d7892 */ /* 0x000fe4000f8ec0ff */
[----:B------:R-:W-:Y:S02]  /*3830*/  USHF.R.S32.HI UR4, URZ, 0x6, UR4 ;  /* 0x00000006ff047899 */ /* 0x000fe40008011404 */
[----:B------:R-:W-:Y:S02]  /*3840*/  ULOP3.LUT UR14, UR14, 0x3fff, URZ, 0xc0, !UPT ;  /* 0x00003fff0e0e7892 */ /* 0x000fe4000f8ec0ff */
[----:B------:R-:W-:Y:S01]  /*3850*/  UISETP.LT.AND UP0, UPT, UR4, 0x1, UPT ;  /* 0x000000010400788c */ /* 0x000fe2000bf01270 */
[----:B------:R-:W-:Y:S01]  /*3860*/  UMOV UR28, 0x0 ;  /* 0x00000000001c7882 */ /* 0x000fe20000000000 */
[----:B------:R-:W-:Y:S01]  /*3870*/  UMOV UR29, 0x10100490 ;  /* 0x10100490001d7882 */ /* 0x000fe20000000000 */
[----:B------:R-:W-:-:S02]  /*3880*/  ULOP3.LUT UR13, UR13, 0x10000, URZ, 0xfc, !UPT ;  /* 0x000100000d0d7892 */ /* 0x000fc4000f8efcff */
[----:B------:R-:W-:Y:S02]  /*3890*/  ULOP3.LUT UR14, UR14, 0x10000, URZ, 0xfc, !UPT ;  /* 0x000100000e0e7892 */ /* 0x000fe4000f8efcff */
[----:B------:R-:W-:Y:S01]  /*38a0*/  USEL UR20, UR4, 0x1, !UP0 ;  /* 0x0000000104147887 */ /* 0x000fe2000c000000 */
[----:B------:R-:W-:Y:S01]  /*38b0*/  UMOV UR26, 0x0 ;  /* 0x00000000001a7882 */ /* 0x000fe20000000000 */
[----:B------:R-:W-:Y:S01]  /*38c0*/  UMOV UR27, 0x10100490 ;  /* 0x10100490001b7882 */ /* 0x000fe20000000000 */
[----:B------:R-:W-:Y:S01]  /*38d0*/  UMOV UR24, 0x0 ;  /* 0x0000000000187882 */ /* 0x000fe20000000000 */
[----:B------:R-:W-:Y:S01]  /*38e0*/  UMOV UR25, 0x10100490 ;  /* 0x1010049000197882 */ /* 0x000fe20000000000 */
[----:B------:R-:W-:Y:S01]  /*38f0*/  UMOV UR22, 0x0 ;  /* 0x0000000000167882 */ /* 0x000fe20000000000 */
[----:B------:R-:W-:Y:S01]  /*3900*/  UMOV UR23, 0x10100490 ;  /* 0x1010049000177882 */ /* 0x000fe20000000000 */
[----:B-1----:R-:W-:Y:S02]  /*3910*/  R2UR UR21, R2 ;  /* 0x00000000021572ca */ /* 0x002fe400000e0000 */
[----:B------:R-:W-:-:S13]  /*3920*/  CS2R R2, SRZ ;  /* 0x0000000000027805 */ /* 0x000fda000001ff00 */
.L_x_81:
[C---:B------:R-:W-:Y:S02]  /*3930*/  LEA R0, R8.reuse, UR7, 0x3 ;  /* 0x0000000708007c11 */ /* 0x040fe4000f8e18ff */
[----:B------:R-:W-:Y:S02]  /*3940*/  SHF.L.U32 R4, R3, 0x1f, RZ ;  /* 0x0000001f03047819 */ /* 0x000fe400000006ff */
[----:B------:R-:W-:Y:S02]  /*3950*/  LEA R5, R8, UR7, 0x4 ;  /* 0x0000000708057c11 */ /* 0x000fe4000f8e20ff */
[----:B------:R-:W1:Y:S02]  /*3960*/  SYNCS.PHASECHK.TRANS64.TRYWAIT P0, [R0+URZ+0xe0], R4 ;  /* 0x0000e004000075a7 */ /* 0x000e6400080011ff */
[----:B-1-34-:R-:W-:Y:S05]  /*3970*/  @!P0 BRA `(.L_x_74) ;  /* 0x0000007400148947 */ /* 0x01afea0003800000 */
.L_x_263:
[----:B-1----:R-:W1:Y:S01]  /*3980*/  LDS.128 R4, [R5+0x170] ;  /* 0x0001700005047984 */ /* 0x002e620000000c00 */
[----:B------:R-:W-:Y:S02]  /*3990*/  VIADD R0, R0, 0xf0 ;  /* 0x000000f000007836 */ /* 0x000fe40000000000 */
[----:B------:R-:W-:Y:S01]  /*39a0*/  VIADD R8, R8, 0x1 ;  /* 0x0000000108087836 */ /* 0x000fe20000000000 */
[----:B------:R-:W-:Y:S01]  /*39b0*/  @!PT LDS RZ, [RZ] ;  /* 0x00000000fffff984 */ /* 0x000fe20000000800 */
[----:B------:R-:W-:Y:S01]  /*39c0*/  @!PT LDS RZ, [RZ] ;  /* 0x00000000fffff984 */ /* 0x000fe20000000800 */
[----:B------:R-:W-:Y:S01]  /*39d0*/  @!PT LDS RZ, [RZ] ;  /* 0x00000000fffff984 */ /* 0x000fe20000000800 */
[----:B------:R-:W-:Y:S01]  /*39e0*/  @!PT LDS RZ, [RZ] ;  /* 0x00000000fffff984 */ /* 0x000fe20000000800 */
[----:B------:R2:W-:Y:S06]  /*39f0*/  MEMBAR.ALL.CTA ;  /* 0x0000000000007992 */ /* 0x0005ec0000008000 */
[----:B--2---:R-:W2:Y:S01]  /*3a00*/  FENCE.VIEW.ASYNC.S ;  /* 0x00000000000073c6 */ /* 0x004ea20000000000 */
[----:B------:R-:W-:-:S04]  /*3a10*/  PRMT R0, RZ, 0x654, R0 ;  /* 0x00000654ff007816 */ /* 0x000fc80000000000 */
[----:B--2---:R2:W-:Y:S01]  /*3a20*/  SYNCS.ARRIVE.TRANS64.RED.A1T0 RZ, [R0+URZ], RZ ;  /* 0x000000ff00ff79a7 */ /* 0x0045e200081004ff */
[----:B-1----:R-:W-:Y:S01]  /*3a30*/  LOP3.LUT P1, RZ, R6, 0x1, RZ, 0xc0, !PT ;  /* 0x0000000106ff7812 */ /* 0x002fe2000782c0ff */
[----:B--2---:R-:W-:-:S12]  /*3a40*/  BRA.U UP2, `(.L_x_75) ;  /* 0x0000000502087547 */ /* 0x004fd8000b800000 */
[----:B------:R-:W1:Y:S01]  /*3a50*/  LDCU UR8, c[0x0][0x38c] ;  /* 0x00007180ff0877ac */ /* 0x000e620008000800 */
[----:B------:R-:W-:Y:S02]  /*3a60*/  PLOP3.LUT P2, PT, PT, PT, PT, 0x80, 0x8 ;  /* 0x000000000008781c */ /* 0x000fe40003f4f070 */
[----:B------:R-:W-:Y:S01]  /*3a70*/  SHF.L.U32 R4, R9, 0x1f, RZ ;  /* 0x0000001f09047819 */ /* 0x000fe200000006ff */
[----:B------:R-:W-:Y:S02]  /*3a80*/  ULEA UR9, UR19, UR7, 0x3 ;  /* 0x0000000713097291 */ /* 0x000fe4000f8e18ff */
[----:B------:R-:W-:Y:S02]  /*3a90*/  ULEA UR10, UR19, UR21, 0x6 ;  /* 0x00000015130a7291 */ /* 0x000fe4000f8e30ff */
[----:B-1----:R-:W-:-:S06]  /*3aa0*/  UISETP.GE.AND UP0, UPT, UR8, 0x1, UPT ;  /* 0x000000010800788c */ /* 0x002fcc000bf06270 */
[----:B------:R-:W-:-:S05]  /*3ab0*/  PLOP3.LUT P0, PT, PT, PT, UP0, 0x80, 0x8 ;  /* 0x000000000008781c */ /* 0x000fca0003f0f008 */
[----:B------:R-:W-:-:S08]  /*3ac0*/  @UP0 ULEA UR8, UR18, UR7, 0x3 ;  /* 0x0000000712080291 */ /* 0x000fd0000f8e18ff */
[----:B------:R-:W-:-:S04]  /*3ad0*/  @P0 SHF.L.U32 R0, R2, 0x1f, RZ ;  /* 0x0000001f02000819 */ /* 0x000fc800000006ff */
[----:B------:R1:W2:Y:S01]  /*3ae0*/  @P0 SYNCS.PHASECHK.TRANS64.TRYWAIT P2, [UR8], R0 ;  /* 0x00000000ff0005a7 */ /* 0x0002a20008041108 */
[----:B------:R-:W3:Y:S02]  /*3af0*/  SYNCS.PHASECHK.TRANS64.TRYWAIT P0, [UR9+0x120], R4 ;  /* 0x00012004ff0075a7 */ /* 0x000ee40008001109 */
[----:B-123--:R-:W-:Y:S05]  /*3b00*/  @!P0 BRA `(.L_x_76) ;  /* 0x0000007000c48947 */ /* 0x00efea0003800000 */
.L_x_265:
[----:B------:R-:W-:Y:S01]  /*3b10*/  UMOV UR16, UR17 ;  /* 0x0000001100107c82 */ /* 0x000fe20008000000 */
[----:B------:R-:W-:Y:S05]  /*3b20*/  BRA.U !UP0, `(.L_x_77) ;  /* 0x0000000108c07547 */ /* 0x000fea000b800000 */
[----:B------:R-:W-:Y:S02]  /*3b30*/  UIADD3 UR16, UPT, UPT, UR20, UR17, URZ ;  /* 0x0000001114107290 */ /* 0x000fe4000fffe0ff */
[----:B------:R-:W-:Y:S01]  /*3b40*/  UPLOP3.LUT UP3, UPT, UPT, UPT, UPT, 0x40, 0x4 ;  /* 0x000000000004789c */ /* 0x000fe20003f6e870 */
[----:B------:R-:W-:Y:S01]  /*3b50*/  UMOV UR15, UR4 ;  /* 0x00000004000f7c82 */ /* 0x000fe20008000000 */
[----:B------:R-:W-:-:S09]  /*3b60*/  UMOV UR46, UR18 ;  /* 0x00000012002e7c82 */ /* 0x000fd20008000000 */
.L_x_80:
[----:B--2---:R-:W-:Y:S01]  /*3b70*/  ULEA UR8, UR46, UR7, 0x3 ;  /* 0x000000072e087291 */ /* 0x004fe2000f8e18ff */
[----:B---3--:R-:W-:Y:S11]  /*3b80*/  @P2 BRA `(.L_x_78) ;  /* 0x00000000000c2947 */ /* 0x008ff60003800000 */
[----:B-1----:R-:W-:Y:S04]  /*3b90*/  SHF.L.U32 R4, R2, 0x1f, RZ ;  /* 0x0000001f02047819 */ /* 0x002fe800000006ff */
[----:B------:R-:W1:Y:S02]  /*3ba0*/  SYNCS.PHASECHK.TRANS64.TRYWAIT P0, [UR8], R4 ;  /* 0x00000004ff0075a7 */ /* 0x000e640008001108 */
[----:B-1----:R-:W-:Y:S05]  /*3bb0*/  @!P0 BRA `(.L_x_79) ;  /* 0x0000007000b08947 */ /* 0x002fea0003800000 */
.L_x_78:
[----:B------:R-:W-:Y:S01]  /*3bc0*/  UISETP.NE.AND UP0, UPT, UR15, 0x1, UPT ;  /* 0x000000010f00788c */ /* 0x000fe2000bf05270 */
[----:B------:R-:W-:Y:S01]  /*3bd0*/  PLOP3.LUT P2, PT, PT, PT, PT, 0x80, 0x8 ;  /* 0x000000000008781c */ /* 0x000fe20003f4f070 */
[----:B------:R-:W-:Y:S02]  /*3be0*/  UIADD3 UR18, UPT, UPT, UR46, 0x1, URZ ;  /* 0x000000012e127890 */ /* 0x000fe4000fffe0ff */
[----:B------:R-:W-:Y:S02]  /*3bf0*/  ULEA UR32, UR46, UR14, 0x8 ;  /* 0x0000000e2e207291 */ /* 0x000fe4000f8e40ff */
[----:B------:R-:W-:Y:S01]  /*3c00*/  UISETP.NE.AND UP1, UPT, UR18, 0xa, UPT ;  /* 0x0000000a1200788c */ /* 0x000fe2000bf25270 */
[----:B------:R-:W-:Y:S01]  /*3c10*/  PLOP3.LUT P0, PT, PT, PT, UP0, 0x80, 0x8 ;  /* 0x000000000008781c */ /* 0x000fe20003f0f008 */
[----:B------:R-:W-:Y:S02]  /*3c20*/  UIADD3 UR44, UPT, UPT, UR32, 0x2, URZ ;  /* 0x00000002202c7890 */ /* 0x000fe4000fffe0ff */
[----:B------:R-:W-:Y:S02]  /*3c30*/  USEL UR31, URZ, 0x1, UP1 ;  /* 0x00000001ff1f7887 */ /* 0x000fe40008800000 */
[----:B------:R-:W-:Y:S02]  /*3c40*/  USEL UR18, UR18, URZ, UP1 ;  /* 0x000000ff12127287 */ /* 0x000fe40008800000 */
[----:B------:R-:W-:Y:S02]  /*3c50*/  UIADD3 UR40, UPT, UPT, UR32, 0x4, URZ ;  /* 0x0000000420287890 */ /* 0x000fe4000fffe0ff */
[----:B------:R-:W-:Y:S01]  /*3c60*/  @UP0 ULEA UR30, UR18, UR7, 0x3 ;  /* 0x00000007121e0291 */ /* 0x000fe2000f8e18ff */
[----:B------:R-:W-:Y:S01]  /*3c70*/  LOP3.LUT R2, R2, UR31, RZ, 0x3c, !PT ;  /* 0x0000001f02027c12 */ /* 0x000fe2000f8e3cff */
[----:B------:R-:W-:Y:S02]  /*3c80*/  UIADD3 UR36, UPT, UPT, UR32, 0x6, URZ ;  /* 0x0000000620247890 */ /* 0x000fe4000fffe0ff */
[----:B------:R-:W-:Y:S01]  /*3c90*/  UIADD3 UR8, UPT, UPT, UR8, 0x50, URZ ;  /* 0x0000005008087890 */ /* 0x000fe2000fffe0ff */
[----:B-1----:R-:W-:Y:S01]  /*3ca0*/  @P0 SHF.L.U32 R0, R2, 0x1f, RZ ;  /* 0x0000001f02000819 */ /* 0x002fe200000006ff */
[----:B------:R-:W-:Y:S02]  /*3cb0*/  UIADD3 UR17, UPT, UPT, UR17, 0x1, URZ ;  /* 0x0000000111117890 */ /* 0x000fe4000fffe0ff */
[----:B------:R-:W-:Y:S01]  /*3cc0*/  UIADD3 UR15, UPT, UPT, UR15, -0x1, URZ ;  /* 0xffffffff0f0f7890 */ /* 0x000fe2000fffe0ff */
[----:B------:R2:W3:Y:S01]  /*3cd0*/  @P0 SYNCS.PHASECHK.TRANS64.TRYWAIT P2, [UR30], R0 ;  /* 0x00000000ff0005a7 */ /* 0x0004e2000804111e */
[----:B------:R-:W-:Y:S02]  /*3ce0*/  ULEA UR30, UR46, UR13, 0xa ;  /* 0x0000000d2e1e7291 */ /* 0x000fe4000f8e50ff */
[----:B------:R-:W-:Y:S02]  /*3cf0*/  UISETP.NE.AND UP0, UPT, UR17, UR16, UPT ;  /* 0x000000101100728c */ /* 0x000fe4000bf05270 */
[----:B------:R-:W-:Y:S02]  /*3d00*/  UIADD3 UR42, UPT, UPT, UR30, 0x2, URZ ;  /* 0x000000021e2a7890 */ /* 0x000fe4000fffe0ff */
[----:B------:R-:W-:Y:S02]  /*3d10*/  UIADD3 UR38, UPT, UPT, UR30, 0x4, URZ ;  /* 0x000000041e267890 */ /* 0x000fe4000fffe0ff */
[----:B------:R-:W-:Y:S01]  /*3d20*/  UIADD3 UR34, UPT, UPT, UR30, 0x6, URZ ;  /* 0x000000061e227890 */ /* 0x000fe2000fffe0ff */
[----:B------:R-:W-:Y:S01]  /*3d30*/  UMOV UR33, 0x40004040 ;  /* 0x4000404000217882 */ /* 0x000fe20000000000 */
[----:B------:R-:W-:Y:S01]  /*3d40*/  UMOV UR31, 0x40004040 ;  /* 0x40004040001f7882 */ /* 0x000fe20000000000 */
[----:B------:R-:W-:Y:S01]  /*3d50*/  UMOV UR45, 0x40004040 ;  /* 0x40004040002d7882 */ /* 0x000fe20000000000 */
[----:B------:R2:W-:Y:S01]  /*3d60*/  UTCHMMA.2CTA gdesc[UR30], gdesc[UR32], tmem[UR10], tmem[UR28], idesc[UR29], UP3 ;  /* 0x00ff1c201e0075ea */ /* 0x0005e20009a0000a */
[----:B------:R-:W-:Y:S01]  /*3d70*/  UPLOP3.LUT UP3, UPT, UPT, UPT, UPT, 0x80, 0x8 ;  /* 0x000000000008789c */ /* 0x000fe20003f6f070 */
[----:B------:R-:W-:Y:S01]  /*3d80*/  UMOV UR43, 0x40004040 ;  /* 0x40004040002b7882 */ /* 0x000fe20000000000 */
[----:B------:R-:W-:Y:S01]  /*3d90*/  UMOV UR41, 0x40004040 ;  /* 0x4000404000297882 */ /* 0x000fe20000000000 */
[----:B------:R2:W-:Y:S01]  /*3da0*/  UTCHMMA.2CTA gdesc[UR42], gdesc[UR44], tmem[UR10], tmem[UR26], idesc[UR27], UPT ;  /* 0x00ff1a2c2a0075ea */ /* 0x0005e2000ba0000a */
[----:B------:R-:W-:Y:S01]  /*3db0*/  UMOV UR39, 0x40004040 ;  /* 0x4000404000277882 */ /* 0x000fe20000000000 */
[----:B------:R-:W-:Y:S01]  /*3dc0*/  UMOV UR37, 0x40004040 ;  /* 0x4000404000257882 */ /* 0x000fe20000000000 */
[----:B------:R-:W-:Y:S01]  /*3dd0*/  UMOV UR35, 0x40004040 ;  /* 0x4000404000237882 */ /* 0x000fe20000000000 */
[----:B------:R2:W-:Y:S01]  /*3de0*/  UTCHMMA.2CTA gdesc[UR38], gdesc[UR40], tmem[UR10], tmem[UR24], idesc[UR25], UPT ;  /* 0x00ff1828260075ea */ /* 0x0005e2000ba0000a */
[----:B------:R2:W-:Y:S01]  /*3df0*/  UTCHMMA.2CTA gdesc[UR34], gdesc[UR36], tmem[UR10], tmem[UR22], idesc[UR23], UPT ;  /* 0x00ff1624220075ea */ /* 0x0005e2000ba0000a */
[----:B------:R2:W-:Y:S01]  /*3e00*/  UTCBAR.2CTA.MULTICAST [UR8], URZ, UR12 ;  /* 0x000000ff080073e9 */ /* 0x0005e2000820080c */
[----:B------:R-:W-:Y:S01]  /*3e10*/  UMOV UR46, UR18 ;  /* 0x00000012002e7c82 */ /* 0x000fe20008000000 */
[----:B------:R-:W-:Y:S05]  /*3e20*/  BRA.U UP0, `(.L_x_80) ;  /* 0xfffffffd00507547 */ /* 0x000fea000b83ffff */
.L_x_77:
[----:B------:R-:W-:Y:S01]  /*3e30*/  UIADD3 UR9, UPT, UPT, UR9, 0x100, URZ ;  /* 0x0000010009097890 */ /* 0x000fe2000fffe0ff */
[----:B------:R-:W-:-:S08]  /*3e40*/  UMOV UR17, UR16 ;  /* 0x0000001000117c82 */ /* 0x000fd00008000000 */
[----:B------:R4:W-:Y:S01]  /*3e50*/  UTCBAR.2CTA.MULTICAST [UR9], URZ, UR11 ;  /* 0x000000ff090073e9 */ /* 0x0009e2000820080b */
[----:B------:R-:W-:Y:S02]  /*3e60*/  NOP ;  /* 0x0000000000007918 */ /* 0x000fe40000000000 */
.L_x_75:
[----:B------:R-:W-:Y:S01]  /*3e70*/  UIADD3 UR19, UPT, UPT, UR19, 0x1, URZ ;  /* 0x0000000113137890 */ /* 0x000fe2000fffe0ff */
[----:B------:R-:W-:-:S03]  /*3e80*/  ISETP.NE.AND P0, PT, R8, 0x2, PT ;  /* 0x000000020800780c */ /* 0x000fc60003f05270 */
[----:B------:R-:W-:Y:S01]  /*3e90*/  UISETP.NE.AND UP0, UPT, UR19, 0x4, UPT ;  /* 0x000000041300788c */ /* 0x000fe2000bf05270 */
[----:B-12---:R-:W-:Y:S02]  /*3ea0*/  SEL R0, RZ, 0x1, P0 ;  /* 0x00000001ff007807 */ /* 0x006fe40000000000 */
[----:B------:R-:W-:Y:S01]  /*3eb0*/  SEL R8, R8, RZ, P0 ;  /* 0x000000ff08087207 */ /* 0x000fe20000000000 */
[----:B------:R-:W-:Y:S01]  /*3ec0*/  USEL UR8, URZ, 0x1, UP0 ;  /* 0x00000001ff087887 */ /* 0x000fe20008000000 */
[----:B------:R-:W-:Y:S01]  /*3ed0*/  LOP3.LUT R3, R3, R0, RZ, 0x3c, !PT ;  /* 0x0000000003037212 */ /* 0x000fe200078e3cff */
[----:B------:R-:W-:-:S04]  /*3ee0*/  USEL UR19, UR19, URZ, UP0 ;  /* 0x000000ff13137287 */ /* 0x000fc80008000000 */
[----:B------:R-:W-:Y:S01]  /*3ef0*/  LOP3.LUT R9, R9, UR8, RZ, 0x3c, !PT ;  /* 0x0000000809097c12 */ /* 0x000fe2000f8e3cff */
[----:B------:R-:W-:Y:S07]  /*3f00*/  @P1 BRA `(.L_x_81) ;  /* 0xfffffff800881947 */ /* 0x000fee000383ffff */
[----:B------:R-:W1:Y:S01]  /*3f10*/  S2UR UR4, SR_CgaCtaId ;  /* 0x00000000000479c3 */ /* 0x000e620000008800 */
[----:B------:R-:W-:Y:S01]  /*3f20*/  ELECT P0, URZ, PT ;  /* 0x0000000000ff782f */ /* 0x000fe20003800000 */
[----:B------:R-:W-:Y:S01]  /*3f30*/  HFMA2 R0, -RZ, RZ, 0, 5.9604644775390625e-08 ;  /* 0x00000001ff007431 */ /* 0x000fe200000001ff */
[----:B------:R-:W-:-:S05]  /*3f40*/  UMOV UR8, 0x40 ;  /* 0x0000004000087882 */ /* 0x000fca0000000000 */
[----:B------:R-:W-:Y:S01]  /*3f50*/  UVIRTCOUNT.DEALLOC.SMPOOL 0x80 ;  /* 0x000000800000784c */ /* 0x000fe20000000000 */
[----:B------:R-:W-:Y:S02]  /*3f60*/  UISETP.NE.AND UP0, UPT, UR6, URZ, UPT ;  /* 0x000000ff0600728c */ /* 0x000fe4000bf05270 */
[----:B-1----:R-:W-:-:S09]  /*3f70*/  ULEA UR4, UR4, UR8, 0x18 ;  /* 0x0000000804047291 */ /* 0x002fd2000f8ec0ff */
[----:B------:R1:W-:Y:S01]  /*3f80*/  @P0 STS.U8 [UR4+0x1c], R0 ;  /* 0x00001c00ff000988 */ /* 0x0003e20008000004 */
[----:B------:R-:W-:Y:S05]  /*3f90*/  BRA.U UP0, `(.L_x_82) ;  /* 0x0000000100a07547 */ /* 0x000fea000b800000 */
[----:B------:R-:W-:Y:S01]  /*3fa0*/  UIADD3 UR6, UPT, UPT, UR7, 0x120, URZ ;  /* 0x0000012007067890 */ /* 0x000fe2000fffe0ff */
[----:B------:R-:W-:-:S03]  /*3fb0*/  SHF.L.U32 R2, R9, 0x1f, RZ ;  /* 0x0000001f09027819 */ /* 0x000fc600000006ff */
[----:B------:R-:W-:-:S09]  /*3fc0*/  ULEA UR8, UR19, UR6, 0x3 ;  /* 0x0000000613087291 */ /* 0x000fd2000f8e18ff */
[----:B------:R-:W2:Y:S02]  /*3fd0*/  SYNCS.PHASECHK.TRANS64.TRYWAIT P0, [UR8], R2 ;  /* 0x00000002ff0075a7 */ /* 0x000ea40008001108 */
[----:B--2---:R-:W-:Y:S05]  /*3fe0*/  @!P0 BRA `(.L_x_83) ;  /* 0x0000006c00bc8947 */ /* 0x004fea0003800000 */
.L_x_268:
[----:B----4-:R-:W-:-:S04]  /*3ff0*/  UIADD3 UR9, UPT, UPT, UR19, 0x1, URZ ;  /* 0x0000000113097890 */ /* 0x010fc8000fffe0ff */
        /* <DEDUP_REMOVED lines=8> */
.L_x_270:
        /* <DEDUP_REMOVED lines=9> */
.L_x_272:
[----:B------:R-:W-:-:S04]  /*4110*/  UIADD3 UR9, UPT, UPT, UR9, 0x1, URZ ;  /* 0x0000000109097890 */ /* 0x000fc8000fffe0ff */
[----:B------:R-:W-:-:S04]  /*4120*/  UISETP.NE.AND UP1, UPT, UR9, 0x4, UPT ;  /* 0x000000040900788c */ /* 0x000fc8000bf25270 */
[----:B------:R-:W-:Y:S02]  /*4130*/  USEL UR8, URZ, 0x1, UP1 ;  /* 0x00000001ff087887 */ /* 0x000fe40008800000 */
[----:B------:R-:W-:-:S04]  /*4140*/  USEL UR9, UR9, URZ, UP1 ;  /* 0x000000ff09097287 */ /* 0x000fc80008800000 */
[----:B------:R-:W-:Y:S01]  /*4150*/  ULEA UR9, UR9, UR6, 0x3 ;  /* 0x0000000609097291 */ /* 0x000fe2000f8e18ff */
[----:B------:R-:W-:-:S04]  /*4160*/  LOP3.LUT R2, R2, UR8, RZ, 0x3c, !PT ;  /* 0x0000000802027c12 */ /* 0x000fc8000f8e3cff */
[----:B------:R-:W-:Y:S01]  /*4170*/  SHF.L.U32 R2, R2, 0x1f, RZ ;  /* 0x0000001f02027819 */ /* 0x000fe200000006ff */
[----:B-1----:R-:W-:-:S04]  /*4180*/  IMAD.U32 R0, RZ, RZ, UR9 ;  /* 0x00000009ff007e24 */ /* 0x002fc8000f8e00ff */
[----:B------:R1:W2:Y:S03]  /*4190*/  SYNCS.PHASECHK.TRANS64.TRYWAIT P0, [R0+URZ], R2 ;  /* 0x00000002000075a7 */ /* 0x0002a600080011ff */
[----:B--2---:R-:W-:Y:S05]  /*41a0*/  @!P0 NANOSLEEP.SYNCS 0x989680 ;  /* 0x009896800000895d */ /* 0x004fea0003900000 */
[----:B------:R-:W2:Y:S02]  /*41b0*/  @!P0 SYNCS.PHASECHK.TRANS64 P0, [R0+URZ], R2 ;  /* 0x00000002000085a7 */ /* 0x000ea400080010ff */
[----:B--2---:R-:W-:Y:S05]  /*41c0*/  @P0 BRA `(.L_x_86) ;  /* 0x0000000000200947 */ /* 0x004fea0003800000 */
.L_x_87:
[----:B--2---:R2:W4:Y:S02]  /*41d0*/  SYNCS.PHASECHK.TRANS64.TRYWAIT P0, [R0+URZ], R2 ;  /* 0x00000002000075a7 */ /* 0x00452400080011ff */
[----:B----4-:R-:W-:Y:S05]  /*41e0*/  @!P0 NANOSLEEP.SYNCS 0x989680 ;  /* 0x009896800000895d */ /* 0x010fea0003900000 */
[----:B------:R-:W4:Y:S02]  /*41f0*/  @!P0 SYNCS.PHASECHK.TRANS64 P0, [R0+URZ], R2 ;  /* 0x00000002000085a7 */ /* 0x000f2400080010ff */
[----:B----4-:R-:W-:Y:S05]  /*4200*/  @!P0 BRA `(.L_x_87) ;  /* 0xfffffffc00f08947 */ /* 0x010fea000383ffff */
[----:B------:R-:W-:Y:S05]  /*4210*/  BRA `(.L_x_86) ;  /* 0x00000000000c7947 */ /* 0x000fea0003800000 */
.L_x_82:
[----:B------:R-:W-:-:S04]  /*4220*/  UIADD3 UR6, UPT, UPT, UR7, 0x160, URZ ;  /* 0x0000016007067890 */ /* 0x000fc8000fffe0ff */
[----:B------:R-:W-:-:S09]  /*4230*/  UPRMT UR6, UR5, 0x654, UR6 ;  /* 0x0000065405067896 */ /* 0x000fd20008000006 */
[----:B------:R-:W-:Y:S03]  /*4240*/  SYNCS.ARRIVE.TRANS64.RED.A1T0 RZ, [UR6], RZ ;  /* 0x000000ffffff79a7 */ /* 0x000fe60008100406 */
.L_x_86:
[----:B-12---:R-:W-:Y:S01]  /*4250*/  SHF.L.U32 R2, RZ, 0x1f, RZ ;  /* 0x0000001fff027819 */ /* 0x006fe200000006ff */
[----:B------:R-:W-:Y:S01]  /*4260*/  UIADD3 UR6, UPT, UPT, UR7, 0x160, URZ ;  /* 0x0000016007067890 */ /* 0x000fe2000fffe0ff */
[----:B------:R-:W-:Y:S02]  /*4270*/  PLOP3.LUT P0, PT, PT, PT, UP0, 0x80, 0x8 ;  /* 0x000000000008781c */ /* 0x000fe40003f0f008 */
[----:B------:R-:W1:Y:S02]  /*4280*/  SYNCS.PHASECHK.TRANS64.TRYWAIT P1, [UR7+0x160], R2 ;  /* 0x00016002ff0075a7 */ /* 0x000e640008021107 */
[----:B-1----:R-:W-:Y:S09]  /*4290*/  @!P1 BRA `(.L_x_88) ;  /* 0x0000006c00589947 */ /* 0x002ff20003800000 */
.L_x_274:
[----:B------:R-:W-:Y:S01]  /*42a0*/  @!UP0 UPRMT UR6, UR5, 0x654, UR6 ;  /* 0x0000065405068896 */ /* 0x000fe20008000006 */
[----:B------:R-:W-:Y:S02]  /*42b0*/  UMOV UR8, 0xffff ;  /* 0x0000ffff00087882 */ /* 0x000fe40000000000 */
[----:B------:R-:W-:-:S06]  /*42c0*/  UMOV UR5, 0x1 ;  /* 0x0000000100057882 */ /* 0x000fcc0000000000 */
[----:B------:R-:W-:Y:S01]  /*42d0*/  @!P0 SYNCS.ARRIVE.TRANS64.RED.A1T0 RZ, [UR6], RZ ;  /* 0x000000ffffff89a7 */ /* 0x000fe20008100406 */
[----:B------:R-:W-:Y:S01]  /*42e0*/  NOP ;  /* 0x0000000000007918 */ /* 0x000fe20000000000 */
[----:B-1----:R-:W1:Y:S01]  /*42f0*/  LDS R0, [UR4+0x14] ;  /* 0x00001404ff007984 */ /* 0x002e620008000800 */
[----:B------:R-:W-:-:S04]  /*4300*/  ULOP3.LUT UR6, UR21, 0xffff, URZ, 0xc0, !UPT ;  /* 0x0000ffff15067892 */ /* 0x000fc8000f8ec0ff */
[----:B------:R-:W-:-:S04]  /*4310*/  USHF.R.U32.HI UR6, URZ, 0x5, UR6 ;  /* 0x00000005ff067899 */ /* 0x000fc80008011606 */
[----:B------:R-:W-:Y:S02]  /*4320*/  USHF.L.U32 UR8, UR8, UR6, URZ ;  /* 0x0000000608087299 */ /* 0x000fe400080006ff */
[----:B------:R-:W-:-:S04]  /*4330*/  USHF.L.U32 UR5, UR5, UR6, URZ ;  /* 0x0000000605057299 */ /* 0x000fc800080006ff */
[----:B-1----:R-:W-:-:S04]  /*4340*/  LOP3.LUT R0, R0, UR8, RZ, 0xc0, !PT ;  /* 0x0000000800007c12 */ /* 0x002fc8000f8ec0ff */
[----:B------:R-:W-:-:S13]  /*4350*/  ISETP.NE.AND P0, PT, R0, UR8, PT ;  /* 0x0000000800007c0c */ /* 0x000fda000bf05270 */
[----:B------:R-:W-:Y:S05]  /*4360*/  @P0 BRA `(.L_x_89) ;  /* 0x0000000000580947 */ /* 0x000fea0003800000 */
[----:B------:R-:W1:Y:S02]  /*4370*/  LDS R0, [UR4+0x18] ;  /* 0x00001804ff007984 */ /* 0x000e640008000800 */
[----:B-1----:R-:W-:-:S04]  /*4380*/  LOP3.LUT R0, R0, UR5, RZ, 0xc0, !PT ;  /* 0x0000000500007c12 */ /* 0x002fc8000f8ec0ff */
[----:B------:R-:W-:-:S13]  /*4390*/  ISETP.NE.AND P0, PT, R0, UR5, PT ;  /* 0x0000000500007c0c */ /* 0x000fda000bf05270 */
[----:B------:R-:W-:Y:S05]  /*43a0*/  @P0 BRA `(.L_x_90) ;  /* 0x00000000003c0947 */ /* 0x000fea0003800000 */
[----:B------:R-:W1:Y:S01]  /*43b0*/  S2R R2, SR_LANEID ;  /* 0x0000000000027919 */ /* 0x000e620000000000 */
[----:B------:R-:W-:Y:S01]  /*43c0*/  ULOP3.LUT UR8, URZ, UR8, URZ, 0x33, !UPT ;  /* 0x00000008ff087292 */ /* 0x000fe2000f8e33ff */
[----:B------:R-:W-:Y:S02]  /*43d0*/  VOTEU.ANY UR7, UPT, PT ;  /* 0x0000000000077886 */ /* 0x000fe400038e0100 */
[----:B------:R-:W-:-:S03]  /*43e0*/  UFLO.U32 UR7, UR7 ;  /* 0x00000007000772bd */ /* 0x000fc600080e0000 */
[----:B------:R-:W-:-:S04]  /*43f0*/  IMAD.U32 R0, RZ, RZ, UR8 ;  /* 0x00000008ff007e24 */ /* 0x000fc8000f8e00ff */
[----:B------:R2:W3:Y:S02]  /*4400*/  REDUX UR6, R0 ;  /* 0x00000000000673c4 */ /* 0x0004e40000000000 */
[----:B------:R1:W-:Y:S02]  /*4410*/  UTCATOMSWS.AND URZ, UR8 ;  /* 0x0000000800ff79e3 */ /* 0x0003e40008000000 */
[----:B-1----:R-:W-:Y:S02]  /*4420*/  ISETP.EQ.U32.AND P0, PT, R2, UR7, PT ;  /* 0x0000000702007c0c */ /* 0x002fe4000bf02070 */
[----:B--2---:R-:W-:Y:S02]  /*4430*/  LOP3.LUT R0, RZ, UR5, RZ, 0x33, !PT ;  /* 0x00000005ff007c12 */ /* 0x004fe4000f8e33ff */
[----:B---3--:R-:W-:Y:S02]  /*4440*/  MOV R2, UR6 ;  /* 0x0000000600027c02 */ /* 0x008fe40008000f00 */
[----:B------:R-:W1:Y:S07]  /*4450*/  REDUX UR5, R0 ;  /* 0x00000000000573c4 */ /* 0x000e6e0000000000 */
[----:B------:R2:W-:Y:S01]  /*4460*/  @P0 ATOMS.AND RZ, [UR4+0x14], R2 ;  /* 0x00001402ffff098c */ /* 0x0005e2000a800004 */
[----:B-1----:R-:W-:-:S05]  /*4470*/  IMAD.U32 R0, RZ, RZ, UR5 ;  /* 0x00000005ff007e24 */ /* 0x002fca000f8e00ff */
[----:B------:R2:W-:Y:S01]  /*4480*/  @P0 ATOMS.AND RZ, [UR4+0x18], R0 ;  /* 0x00001800ffff098c */ /* 0x0005e2000a800004 */
[----:B------:R-:W-:Y:S05]  /*4490*/  BRA `(.L_x_91) ;  /* 0x0000000000147947 */ /* 0x000fea0003800000 */
.L_x_90:
[----:B------:R-:W-:Y:S02]  /*44a0*/  MOV R2, 0x44c0 ;  /* 0x000044c000027802 */ /* 0x000fe40000000f00 */
[----:B---345:R-:W-:Y:S05]  /*44b0*/  CALL.REL.NOINC `($__internal_0_$__cuda_sm10x_tcgen05_guardrail_trap_col_being_dealloced_not_returned_by_alloc) ;  /* 0x0000006c00b07944 */ /* 0x038fea0003c00000 */
[----:B------:R-:W-:Y:S05]  /*44c0*/  BRA `(.L_x_91) ;  /* 0x0000000000087947 */ /* 0x000fea0003800000 */
.L_x_89:
[----:B------:R-:W-:Y:S02]  /*44d0*/  MOV R2, 0x44f0 ;  /* 0x000044f000027802 */ /* 0x000fe40000000f00 */
[----:B---345:R-:W-:Y:S05]  /*44e0*/  CALL.REL.NOINC `($__internal_2_$__cuda_sm10x_tcgen05_guardrail_trap_unallocated_columns_being_dealloced) ;  /* 0x0000006c00bc7944 */ /* 0x038fea0003c00000 */
.L_x_91:
[----:B------:R-:W-:Y:S01]  /*44f0*/  NOP ;  /* 0x0000000000007918 */ /* 0x000fe20000000000 */
[----:B----4-:R-:W-:Y:S05]  /*4500*/  EXIT ;  /* 0x000000000000794d */ /* 0x010fea0003800000 */
.L_x_62:
[----:B------:R-:W-:-:S09]  /*4510*/  UISETP.NE.OR UP5, UPT, UR7, 0x3, UP5 ;  /* 0x000000030700788c */ /* 0x000fd2000afa5670 */
[----:B------:R-:W-:Y:S05]  /*4520*/  BRA.U UP5, `(.L_x_92) ;  /* 0x0000000d05b07547 */ /* 0x000fea000b800000 */
[----:B------:R-:W1:Y:S01]  /*4530*/  LDC R0, c[0x0][0xb30] ;  /* 0x0002cc00ff007b82 */ /* 0x000e620000000800 */
[----:B------:R-:W2:Y:S01]  /*4540*/  LDCU.64 UR8, c[0x0][0x888] ;  /* 0x00011100ff0877ac */ /* 0x000ea20008000a00 */
[----:B------:R-:W-:Y:S02]  /*4550*/  HFMA2 R27, -RZ, RZ, 0, 0 ;  /* 0x00000000ff1b7431 */ /* 0x000fe400000001ff */
[----:B------:R-:W-:Y:S01]  /*4560*/  IMAD.MOV.U32 R29, RZ, RZ, 0x1 ;  /* 0x00000001ff1d7424 */ /* 0x000fe200078e00ff */
[----:B------:R-:W-:Y:S01]  /*4570*/  MOV R25, 0x2000 ;  /* 0x0000200000197802 */ /* 0x000fe20000000f00 */
[----:B------:R-:W3:Y:S01]  /*4580*/  LDCU.64 UR6, c[0x0][0x890] ;  /* 0x00011200ff0677ac */ /* 0x000ee20008000a00 */
[----:B------:R-:W-:Y:S01]  /*4590*/  IMAD.MOV.U32 R28, RZ, RZ, RZ ;  /* 0x000000ffff1c7224 */ /* 0x000fe200078e00ff */
[----:B------:R-:W4:Y:S01]  /*45a0*/  LDC R24, c[0x0][0x370] ;  /* 0x0000dc00ff187b82 */ /* 0x000f220000000800 */
[----:B------:R-:W-:Y:S01]  /*45b0*/  UMOV UR5, 0x400 ;  /* 0x0000040000057882 */ /* 0x000fe20000000000 */
[----:B------:R-:W-:-:S02]  /*45c0*/  UPLOP3.LUT UP1, UPT, UPT, UPT, UPT, 0x40, 0x4 ;  /* 0x000000000004789c */ /* 0x000fc40003f2e870 */
[----:B------:R-:W-:Y:S01]  /*45d0*/  ULEA UR5, UR4, UR5, 0x18 ;  /* 0x0000000504057291 */ /* 0x000fe2000f8ec0ff */
[----:B------:R-:W-:-:S03]  /*45e0*/  UMOV UR14, URZ ;  /* 0x000000ff000e7c82 */ /* 0x000fc60008000000 */
[----:B------:R-:W4:Y:S01]  /*45f0*/  LDC R3, c[0x0][0xb0c] ;  /* 0x0002c300ff037b82 */ /* 0x000f220000000800 */
[----:B--2---:R-:W-:Y:S02]  /*4600*/  UISETP.NE.U32.AND UP3, UPT, UR8, URZ, UPT ;  /* 0x000000ff0800728c */ /* 0x004fe4000bf65070 */
[----:B---3--:R-:W-:-:S05]  /*4610*/  UISETP.NE.U32.AND UP5, UPT, UR6, URZ, UPT ;  /* 0x000000ff0600728c */ /* 0x008fca000bfa5070 */
[----:B------:R-:W2:Y:S01]  /*4620*/  LDC R20, c[0x0][0xb20] ;  /* 0x0002c800ff147b82 */ /* 0x000ea20000000800 */
[----:B-1----:R-:W-:Y:S01]  /*4630*/  ISETP.NE.AND P1, PT, R0, 0x1, PT ;  /* 0x000000010000780c */ /* 0x002fe20003f25270 */
[----:B------:R-:W-:Y:S02]  /*4640*/  UISETP.NE.AND.EX UP3, UPT, UR9, URZ, UPT, UP3 ;  /* 0x000000ff0900728c */ /* 0x000fe4000bf65330 */
[----:B------:R-:W-:-:S04]  /*4650*/  UISETP.NE.AND.EX UP5, UPT, UR7, URZ, UPT, UP5 ;  /* 0x000000ff0700728c */ /* 0x000fc8000bfa5350 */
[----:B------:R-:W1:Y:S08]  /*4660*/  LDC.64 R30, c[0x0][0x348] ;  /* 0x0000d200ff1e7b82 */ /* 0x000e700000000a00 */
[----:B------:R-:W3:Y:S08]  /*4670*/  LDC.64 R14, c[0x0][0xb10] ;  /* 0x0002c400ff0e7b82 */ /* 0x000ef00000000a00 */
[----:B------:R-:W1:Y:S08]  /*4680*/  LDC.64 R6, c[0x0][0xb18] ;  /* 0x0002c600ff067b82 */ /* 0x000e700000000a00 */
[----:B------:R-:W1:Y:S08]  /*4690*/  LDC.64 R4, c[0x0][0xb28] ;  /* 0x0002ca00ff047b82 */ /* 0x000e700000000a00 */
[----:B--2-4-:R-:W1:Y:S02]  /*46a0*/  LDC R21, c[0x0][0x374] ;  /* 0x0000dd00ff157b82 */ /* 0x014e640000000800 */
.L_x_101:
[C---:B------:R-:W-:Y:S02]  /*46b0*/  LEA R0, R28.reuse, UR5, 0x3 ;  /* 0x000000051c007c11 */ /* 0x040fe4000f8e18ff */
[----:B------:R-:W-:Y:S02]  /*46c0*/  SHF.L.U32 R2, R27, 0x1f, RZ ;  /* 0x0000001f1b027819 */ /* 0x000fe400000006ff */
[----:B------:R-:W-:Y:S02]  /*46d0*/  LEA R16, R28, UR5, 0x4 ;  /* 0x000000051c107c11 */ /* 0x000fe4000f8e20ff */
[----:B--2---:R-:W2:Y:S02]  /*46e0*/  SYNCS.PHASECHK.TRANS64.TRYWAIT P0, [R0+URZ+0xe0], R2 ;  /* 0x0000e002000075a7 */ /* 0x004ea400080011ff */
[----:B--2---:R-:W-:Y:S05]  /*46f0*/  @!P0 BRA `(.L_x_93) ;  /* 0x0000006800588947 */ /* 0x004fea0003800000 */
.L_x_275:
[----:B------:R-:W-:Y:S01]  /*4700*/  ISETP.GE.AND P0, PT, R36, 0x1, PT ;  /* 0x000000012400780c */ /* 0x000fe20003f06270 */
[----:B------:R-:W4:Y:S01]  /*4710*/  LDS.128 R16, [R16+0x170] ;  /* 0x0001700010107984 */ /* 0x000f220000000c00 */
[----:B--2---:R-:W-:Y:S01]  /*4720*/  VIADD R0, R0, 0xf0 ;  /* 0x000000f000007836 */ /* 0x004fe20000000000 */
[----:B------:R-:W-:Y:S01]  /*4730*/  @!PT LDS RZ, [RZ] ;  /* 0x00000000fffff984 */ /* 0x000fe20000000800 */
[----:B------:R-:W-:Y:S01]  /*4740*/  @!PT LDS RZ, [RZ] ;  /* 0x00000000fffff984 */ /* 0x000fe20000000800 */
[----:B------:R-:W-:Y:S01]  /*4750*/  @!PT LDS RZ, [RZ] ;  /* 0x00000000fffff984 */ /* 0x000fe20000000800 */
[----:B------:R-:W-:Y:S01]  /*4760*/  @!PT LDS RZ, [RZ] ;  /* 0x00000000fffff984 */ /* 0x000fe20000000800 */
[----:B------:R2:W-:Y:S06]  /*4770*/  MEMBAR.ALL.CTA ;  /* 0x0000000000007992 */ /* 0x0005ec0000008000 */
[----:B--2---:R-:W2:Y:S01]  /*4780*/  FENCE.VIEW.ASYNC.S ;  /* 0x00000000000073c6 */ /* 0x004ea20000000000 */
[----:B------:R-:W-:Y:S04]  /*4790*/  PRMT R0, RZ, 0x654, R0 ;  /* 0x00000654ff007816 */ /* 0x000fe80000000000 */
[----:B--2---:R2:W-:Y:S01]  /*47a0*/  SYNCS.ARRIVE.TRANS64.RED.A1T0 RZ, [R0+URZ], RZ ;  /* 0x000000ff00ff79a7 */ /* 0x0045e200081004ff */
[----:B----4-:R-:W-:Y:S11]  /*47b0*/  LOP3.LUT P3, RZ, R18, 0x1, RZ, 0xc0, !PT ;  /* 0x0000000112ff7812 */ /* 0x010ff6000786c0ff */
[----:B------:R-:W-:Y:S02]  /*47c0*/  @!UPT UIADD3 URZ, UPT, UPT, URZ, URZ, URZ ;  /* 0x000000fffffff290 */ /* 0x000fe4000fffe0ff */
[----:B------:R-:W-:Y:S02]  /*47d0*/  @P3 MOV R11, R16 ;  /* 0x00000010000b3202 */ /* 0x000fe40000000f00 */
[----:B------:R-:W-:Y:S01]  /*47e0*/  @P3 LOP3.LUT R10, R17, 0xffff, RZ, 0xc0, !PT ;  /* 0x0000ffff110a3812 */ /* 0x000fe200078ec0ff */
[----:B--2---:R-:W-:Y:S06]  /*47f0*/  @!P0 BRA `(.L_x_94) ;  /* 0x0000000000a48947 */ /* 0x004fec0003800000 */
[-C--:B-1----:R-:W-:Y:S01]  /*4800*/  IMAD.HI.U32 R0, R21, R7.reuse, RZ ;  /* 0x0000000715007227 */ /* 0x082fe200078e00ff */
[----:B------:R-:W-:Y:S02]  /*4810*/  ISETP.NE.AND P0, PT, R6, 0x1, PT ;  /* 0x000000010600780c */ /* 0x000fe40003f05270 */
[----:B------:R-:W-:Y:S01]  /*4820*/  ISETP.NE.AND P2, PT, R36, 0x1, PT ;  /* 0x000000012400780c */ /* 0x000fe20003f45270 */
[----:B---3--:R-:W-:Y:S01]  /*4830*/  IMAD.HI.U32 R9, R24, R14, RZ ;  /* 0x0000000e18097227 */ /* 0x008fe200078e00ff */
[----:B------:R-:W-:Y:S02]  /*4840*/  SHF.R.U32.HI R0, RZ, R20, R0 ;  /* 0x00000014ff007219 */ /* 0x000fe40000011600 */
[----:B------:R-:W-:Y:S01]  /*4850*/  ISETP.NE.AND P4, PT, R3, 0x1, PT ;  /* 0x000000010300780c */ /* 0x000fe20003f85270 */
[----:B------:R-:W-:Y:S01]  /*4860*/  IMAD.HI.U32 R13, R10, R7, RZ ;  /* 0x000000070a0d7227 */ /* 0x000fe200078e00ff */
[----:B------:R-:W-:Y:S02]  /*4870*/  SHF.R.U32.HI R9, RZ, R15, R9 ;  /* 0x0000000fff097219 */ /* 0x000fe40000011609 */
[----:B------:R-:W-:Y:S01]  /*4880*/  SEL R0, R21, R0, !P0 ;  /* 0x0000000015007207 */ /* 0x000fe20004000000 */
[----:B------:R-:W-:Y:S01]  /*4890*/  IMAD.HI.U32 R12, R11, R14, RZ ;  /* 0x0000000e0b0c7227 */ /* 0x000fe200078e00ff */
[----:B------:R-:W-:Y:S03]  /*48a0*/  SEL R9, R24, R9, !P4 ;  /* 0x0000000918097207 */ /* 0x000fe60006000000 */
[-C--:B------:R-:W-:Y:S01]  /*48b0*/  IMAD.HI.U32 R8, R0, R4.reuse, RZ ;  /* 0x0000000400087227 */ /* 0x080fe200078e00ff */
[----:B------:R-:W-:Y:S03]  /*48c0*/  SHF.R.U32.HI R12, RZ, R15, R12 ;  /* 0x0000000fff0c7219 */ /* 0x000fe6000001160c */
[----:B------:R-:W-:Y:S01]  /*48d0*/  IMAD.HI.U32 R2, R9, R4, RZ ;  /* 0x0000000409027227 */ /* 0x000fe200078e00ff */
[-C--:B------:R-:W-:Y:S02]  /*48e0*/  @P2 SHF.R.U32.HI R0, RZ, R5.reuse, R8 ;  /* 0x00000005ff002219 */ /* 0x080fe40000011608 */
[----:B------:R-:W-:Y:S02]  /*48f0*/  SHF.R.U32.HI R8, RZ, R20, R13 ;  /* 0x00000014ff087219 */ /* 0x000fe4000001160d */
[----:B------:R-:W-:Y:S01]  /*4900*/  @P2 SHF.R.U32.HI R9, RZ, R5, R2 ;  /* 0x00000005ff092219 */ /* 0x000fe20000011602 */
[----:B------:R-:W-:Y:S01]  /*4910*/  IMAD R0, R36, R0, RZ ;  /* 0x0000000024007224 */ /* 0x000fe200078e02ff */
[----:B------:R-:W-:Y:S02]  /*4920*/  SEL R8, R10, R8, !P0 ;  /* 0x000000080a087207 */ /* 0x000fe40004000000 */
[----:B------:R-:W-:Y:S01]  /*4930*/  SEL R2, R11, R12, !P4 ;  /* 0x0000000c0b027207 */ /* 0x000fe20006000000 */
[----:B------:R-:W-:Y:S01]  /*4940*/  IMAD R12, R36, R9, RZ ;  /* 0x00000009240c7224 */ /* 0x000fe200078e02ff */
[C---:B------:R-:W-:Y:S01]  /*4950*/  ISETP.GE.AND P0, PT, R8.reuse, R0, PT ;  /* 0x000000000800720c */ /* 0x040fe20003f06270 */
[----:B------:R-:W-:Y:S03]  /*4960*/  IMAD.HI.U32 R0, R8, R4, RZ ;  /* 0x0000000408007227 */ /* 0x000fe600078e00ff */
[----:B------:R-:W-:Y:S02]  /*4970*/  ISETP.GE.OR P0, PT, R2, R12, P0 ;  /* 0x0000000c0200720c */ /* 0x000fe40000706670 */
[-C--:B------:R-:W-:Y:S04]  /*4980*/  SHF.R.U32.HI R0, RZ, R5.reuse, R0 ;  /* 0x00000005ff007219 */ /* 0x080fe80000011600 */
[----:B------:R-:W-:Y:S05]  /*4990*/  SEL R13, R8, R0, !P2 ;  /* 0x00000000080d7207 */ /* 0x000fea0005000000 */
[----:B------:R-:W-:Y:S02]  /*49a0*/  IMAD.MOV R12, RZ, RZ, -R13 ;  /* 0x000000ffff0c7224 */ /* 0x000fe400078e0a0d */
[----:B------:R-:W-:Y:S04]  /*49b0*/  @!P0 IMAD.HI.U32 R0, R2, R4, RZ ;  /* 0x0000000402008227 */ /* 0x000fe800078e00ff */
[----:B------:R-:W-:Y:S01]  /*49c0*/  IMAD R12, R36, R12, R8 ;  /* 0x0000000c240c7224 */ /* 0x000fe200078e0208 */
[----:B------:R-:W-:Y:S04]  /*49d0*/  @!P0 SHF.R.U32.HI R0, RZ, R5, R0 ;  /* 0x00000005ff008219 */ /* 0x000fe80000011600 */
[----:B------:R-:W-:Y:S04]  /*49e0*/  @!P0 SEL R0, R2, R0, !P2 ;  /* 0x0000000002008207 */ /* 0x000fe80005000000 */
[----:B------:R-:W-:Y:S01]  /*49f0*/  @!P0 IADD3 R13, PT, PT, R13, -R0, RZ ;  /* 0x800000000d0d8210 */ /* 0x000fe20007ffe0ff */
[----:B------:R-:W-:Y:S01]  /*4a00*/  @!P0 IMAD R0, R9, R12, R0 ;  /* 0x0000000c09008224 */ /* 0x000fe200078e0200 */
[----:B------:R-:W-:Y:S01]  /*4a10*/  IADD3 R9, PT, PT, -R8, RZ, RZ ;  /* 0x000000ff08097210 */ /* 0x000fe20007ffe1ff */
[--C-:B------:R-:W-:Y:S02]  /*4a20*/  IMAD.MOV R12, RZ, RZ, -R2.reuse ;  /* 0x000000ffff0c7224 */ /* 0x100fe400078e0a02 */
[----:B------:R-:W-:Y:S02]  /*4a30*/  @!P0 IMAD R8, R13, R36, R2 ;  /* 0x000000240d088224 */ /* 0x000fe400078e0202 */
[----:B------:R-:W-:Y:S02]  /*4a40*/  @!P0 IMAD.MOV.U32 R2, RZ, RZ, R0 ;  /* 0x000000ffff028224 */ /* 0x000fe400078e0000 */
[----:B------:R-:W-:Y:S02]  /*4a50*/  IMAD R11, R3, R12, R11 ;  /* 0x0000000c030b7224 */ /* 0x000fe400078e020b */
[----:B------:R-:W-:Y:S02]  /*4a60*/  IMAD R10, R6, R9, R10 ;  /* 0x00000009060a7224 */ /* 0x000fe400078e020a */
[----:B------:R-:W-:Y:S02]  /*4a70*/  IMAD R11, R2, R3, R11 ;  /* 0x00000003020b7224 */ /* 0x000fe400078e020b */
[----:B------:R-:W-:Y:S02]  /*4a80*/  IMAD R10, R8, R6, R10 ;  /* 0x00000006080a7224 */ /* 0x000fe400078e020a */
.L_x_94:
[----:B------:R-:W-:Y:S05]  /*4a90*/  BRA.U UP1, `(.L_x_95) ;  /* 0x0000000101107547 */ /* 0x000fea000b800000 */
[----:B------:R-:W-:Y:S04]  /*4aa0*/  MOV R2, UR13 ;  /* 0x0000000d00027c02 */ /* 0x000fe80008000f00 */
[----:B------:R-:W-:Y:S04]  /*4ab0*/  SHF.L.U32 R2, R2, 0x1f, RZ ;  /* 0x0000001f02027819 */ /* 0x000fe800000006ff */
[----:B------:R-:W2:Y:S02]  /*4ac0*/  SYNCS.PHASECHK.TRANS64.TRYWAIT P0, [UR5+0xd8], R2 ;  /* 0x0000d802ff0075a7 */ /* 0x000ea40008001105 */
[----:B--2---:R-:W-:Y:S05]  /*4ad0*/  @!P0 BRA `(.L_x_96) ;  /* 0x0000006400748947 */ /* 0x004fea0003800000 */
.L_x_95:
[----:B------:R-:W-:Y:S02]  /*4ae0*/  R2UR UR11, R22 ;  /* 0x00000000160b72ca */ /* 0x000fe400000e0000 */
[----:B------:R-:W-:Y:S02]  /*4af0*/  R2UR UR10, R23 ;  /* 0x00000000170a72ca */ /* 0x000fe400000e0000 */
[----:B------:R-:W-:Y:S04]  /*4b00*/  ISETP.NE.U32.AND P2, PT, RZ, UR6, PT ;  /* 0x00000006ff007c0c */ /* 0x000fe8000bf45070 */
[----:B------:R-:W-:Y:S05]  /*4b10*/  ISETP.NE.AND.EX P2, PT, RZ, UR7, PT, P2 ;  /* 0x00000007ff007c0c */ /* 0x000fea000bf45320 */
[----:B------:R-:W-:Y:S02]  /*4b20*/  USHF.L.U32 UR11, UR11, 0x7, URZ ;  /* 0x000000070b0b7899 */ /* 0x000fe400080006ff */
[----:B------:R-:W-:Y:S01]  /*4b30*/  USHF.L.U32 UR10, UR10, 0x6, URZ ;  /* 0x000000060a0a7899 */ /* 0x000fe200080006ff */
[----:B------:R-:W-:Y:S11]  /*4b40*/  BRA.U !UP5, `(.L_x_97) ;  /* 0x000000010d347547 */ /* 0x000ff6000b800000 */
[----:B------:R-:W-:Y:S01]  /*4b50*/  UPLOP3.LUT UP0, UPT, UPT, UPT, UP3, 0x80, 0x8 ;  /* 0x000000000008789c */ /* 0x000fe20003f0f030 */
[----:B--2---:R-:W-:Y:S02]  /*4b60*/  HFMA2 R0, -RZ, RZ, 0, 5.9604644775390625e-08 ;  /* 0x00000001ff007431 */ /* 0x004fe400000001ff */
[----:B------:R-:W-:Y:S03]  /*4b70*/  IMAD.MOV.U32 R100, RZ, RZ, 0x1 ;  /* 0x00000001ff647424 */ /* 0x000fe600078e00ff */
[----:B------:R-:W-:Y:S05]  /*4b80*/  PLOP3.LUT P0, PT, PT, PT, UP0, 0x80, 0x8 ;  /* 0x000000000008781c */ /* 0x000fea0003f0f008 */
[----:B------:R-:W2:Y:S01]  /*4b90*/  @UP0 LDCU.64 UR16, c[0x0][0x888] ;  /* 0x00011100ff1007ac */ /* 0x000ea20008000a00 */
[----:B------:R-:W-:Y:S07]  /*4ba0*/  @UP0 UIMAD UR8, UR36, UR6, URZ ;  /* 0x00000006240802a4 */ /* 0x000fee000f8e02ff */
[----:B------:R-:W-:Y:S01]  /*4bb0*/  @!P0 PRMT R100, R0, 0x7610, R100 ;  /* 0x0000761000648816 */ /* 0x000fe20000000064 */
[----:B--2---:R-:W-:Y:S03]  /*4bc0*/  @UP0 UIMAD.WIDE UR16, UR8, 0x4, UR16 ;  /* 0x00000004081008a5 */ /* 0x004fe6000f8e0210 */
[----:B------:R-:W2:Y:S03]  /*4bd0*/  @!UP0 LDCU UR8, c[0x0][0x880] ;  /* 0x00011000ff0887ac */ /* 0x000ea60008000800 */
[----:B-----5:R-:W-:Y:S01]  /*4be0*/  IMAD.U32 R62, RZ, RZ, UR16 ;  /* 0x00000010ff3e7e24 */ /* 0x020fe2000f8e00ff */
[----:B------:R-:W-:Y:S05]  /*4bf0*/  MOV R63, UR17 ;  /* 0x00000011003f7c02 */ /* 0x000fea0008000f00 */
[----:B------:R4:W5:Y:S02]  /*4c00*/  @P0 LDG.E R62, desc[UR38][R62.64] ;  /* 0x000000263e3e0981 */ /* 0x000964000c1e1900 */
[----:B--2-4-:R-:W-:Y:S07]  /*4c10*/  @!P0 IMAD.U32 R62, RZ, RZ, UR8 ;  /* 0x00000008ff3e8e24 */ /* 0x014fee000f8e00ff */
.L_x_97:
[----:B-----5:R-:W-:Y:S01]  /*4c20*/  @!P2 FSETP.EQ.AND P0, PT, R62, RZ, PT ;  /* 0x000000ff3e00a20b */ /* 0x020fe20003f02000 */
[----:B------:R-:W-:Y:S01]  /*4c30*/  @!UPT UIADD3 URZ, UPT, UPT, URZ, URZ, URZ ;  /* 0x000000fffffff290 */ /* 0x000fe2000fffe0ff */
[----:B------:R-:W-:Y:S11]  /*4c40*/  @!P2 BRA `(.L_x_98) ;  /* 0x000000000014a947 */ /* 0x000ff60003800000 */
[----:B------:R-:W-:Y:S02]  /*4c50*/  LOP3.LUT P2, RZ, R100, 0xff, RZ, 0xc0, !PT ;  /* 0x000000ff64ff7812 */ /* 0x000fe4000784c0ff */
[----:B------:R-:W-:Y:S04]  /*4c60*/  PLOP3.LUT P0, PT, PT, PT, UP0, 0x80, 0x8 ;  /* 0x000000000008781c */ /* 0x000fe80003f0f008 */
[----:B------:R-:W-:Y:S07]  /*4c70*/  PLOP3.LUT P0, PT, P0, PT, PT, 0x8, 0x80 ;  /* 0x000000000080781c */ /* 0x000fee000070e170 */
[----:B------:R-:W-:Y:S11]  /*4c80*/  @P2 FSETP.EQ.AND P0, PT, R62, RZ, PT ;  /* 0x000000ff3e00220b */ /* 0x000ff60003f02000 */
[----:B------:R-:W-:Y:S02]  /*4c90*/  @!UPT UIADD3 URZ, UPT, UPT, URZ, URZ, URZ ;  /* 0x000000fffffff290 */ /* 0x000fe4000fffe0ff */
.L_x_98:
[----:B------:R-:W-:Y:S01]  /*4ca0*/  ULEA UR16, UR14, UR5, 0x3 ;  /* 0x000000050e107291 */ /* 0x000fe2000f8e18ff */
[----:B------:R-:W-:Y:S02]  /*4cb0*/  SHF.L.U32 R9, R29, 0x1f, RZ ;  /* 0x0000001f1d097819 */ /* 0x000fe400000006ff */
[----:B------:R-:W-:Y:S04]  /*4cc0*/  ELECT P4, URZ, PT ;  /* 0x0000000000ff782f */ /* 0x000fe80003880000 */
[----:B------:R-:W-:Y:S02]  /*4cd0*/  PLOP3.LUT P4, PT, P0, P4, PT, 0xf2, 0x2f ;  /* 0x00000000002f781c */ /* 0x000fe40000789e72 */
[----:B------:R-:W4:Y:S11]  /*4ce0*/  SYNCS.PHASECHK.TRANS64.TRYWAIT P2, [UR16+0xb8], R9 ;  /* 0x0000b809ff0075a7 */ /* 0x000f360008041110 */
[----:B-1----:R-:W-:Y:S05]  /*4cf0*/  @!P4 IADD3 R8, P0, PT, R30, 0x580, RZ ;  /* 0x000005801e08c810 */ /* 0x002fea0007f1e0ff */
[----:B--2---:R-:W-:Y:S01]  /*4d00*/  @!P4 IMAD.X R2, RZ, RZ, R31, P0 ;  /* 0x000000ffff02c224 */ /* 0x004fe200000e061f */
[----:B----4-:R-:W-:Y:S07]  /*4d10*/  @!P2 BRA `(.L_x_99) ;  /* 0x0000006000fca947 */ /* 0x010fee0003800000 */
.L_x_278:
[----:B------:R-:W2:Y:S01]  /*4d20*/  LDC.64 R12, c[0x0][0xb18] ;  /* 0x0002c600ff0c7b82 */ /* 0x000ea20000000a00 */
[----:B------:R-:W-:Y:S01]  /*4d30*/  @!P4 R2UR UR8, R2 ;  /* 0x000000000208c2ca */ /* 0x000fe200000e0000 */
[----:B------:R-:W-:Y:S01]  /*4d40*/  VOTEU.ALL UP2, P4 ;  /* 0x0000000000ff7886 */ /* 0x000fe20002040000 */
[----:B------:R-:W-:Y:S01]  /*4d50*/  @!P4 R2UR UR9, R8 ;  /* 0x000000000809c2ca */ /* 0x000fe200000e0000 */
[----:B------:R-:W-:Y:S01]  /*4d60*/  VOTEU.ALL UP1, P4 ;  /* 0x0000000000ff7886 */ /* 0x000fe20002020000 */
[----:B-1----:R-:W-:Y:S03]  /*4d70*/  @!P4 IMAD.MOV.U32 R0, RZ, RZ, 0x2000 ;  /* 0x00002000ff00c424 */ /* 0x002fe600078e00ff */
[----:B------:R-:W1:Y:S01]  /*4d80*/  @!P1 LDC R2, c[0x0][0xb0c] ;  /* 0x0002c300ff029b82 */ /* 0x000e620000000800 */
[----:B------:R-:W-:Y:S01]  /*4d90*/  UMOV UR22, 0x0 ;  /* 0x0000000000167882 */ /* 0x000fe20000000000 */
[----:B------:R-:W-:Y:S01]  /*4da0*/  UMOV UR23, 0x10000000 ;  /* 0x1000000000177882 */ /* 0x000fe20000000000 */
[----:B------:R-:W-:Y:S01]  /*4db0*/  UMOV UR12, UR36 ;  /* 0x00000024000c7c82 */ /* 0x000fe20008000000 */
[----:B------:R-:W-:Y:S01]  /*4dc0*/  UIADD3 UR15, UPT, UPT, UR14, 0x1, URZ ;  /* 0x000000010e0f7890 */ /* 0x000fe2000fffe0ff */
[----:B------:R-:W-:Y:S01]  /*4dd0*/  @P3 SHF.R.U32.HI R26, RZ, 0x10, R17 ;  /* 0x00000010ff1a3819 */ /* 0x000fe20000011611 */
[----:B------:R-:W-:Y:S02]  /*4de0*/  VIADD R28, R28, 0x1 ;  /* 0x000000011c1c7836 */ /* 0x000fe40000000000 */
[----:B------:R-:W-:Y:S01]  /*4df0*/  IMAD.U32 R9, RZ, RZ, UR8 ;  /* 0x00000008ff097e24 */ /* 0x000fe2000f8e00ff */
[----:B------:R-:W-:Y:S01]  /*4e00*/  @!UP2 ULEA UR8, UR14, UR5, 0xd ;  /* 0x000000050e08a291 */ /* 0x000fe2000f8e68ff */
[----:B------:R-:W-:Y:S01]  /*4e10*/  IMAD.U32 R8, RZ, RZ, UR9 ;  /* 0x00000009ff087e24 */ /* 0x000fe2000f8e00ff */
[----:B------:R-:W-:Y:S02]  /*4e20*/  UIADD3 UR9, UPT, UPT, UR16, 0xa0, URZ ;  /* 0x000000a010097890 */ /* 0x000fe4000fffe0ff */
[----:B------:R-:W-:Y:S01]  /*4e30*/  @!P4 R2UR UR21, R9 ;  /* 0x000000000915c2ca */ /* 0x000fe200000e0000 */
[----:B------:R-:W-:Y:S01]  /*4e40*/  @!UP2 UIADD3 UR8, UPT, UPT, UR8, 0x200, URZ ;  /* 0x000002000808a890 */ /* 0x000fe2000fffe0ff */
[----:B------:R-:W-:Y:S01]  /*4e50*/  @!P4 R2UR UR20, R8 ;  /* 0x000000000814c2ca */ /* 0x000fe200000e0000 */
[----:B------:R-:W-:Y:S01]  /*4e60*/  UISETP.NE.AND UP4, UPT, UR15, 0x3, UPT ;  /* 0x000000030f00788c */ /* 0x000fe2000bf85270 */
[----:B------:R-:W4:Y:S01]  /*4e70*/  LDC.64 R8, c[0x0][0xb10] ;  /* 0x0002c400ff087b82 */ /* 0x000f220000000a00 */
[----:B------:R-:W-:Y:S02]  /*4e80*/  UPRMT UR17, UR4, 0x654, UR9 ;  /* 0x0000065404117896 */ /* 0x000fe40008000009 */
[----:B------:R-:W-:Y:S02]  /*4e90*/  USEL UR18, URZ, 0x1, UP4 ;  /* 0x00000001ff127887 */ /* 0x000fe4000a000000 */
[----:B------:R-:W-:Y:S04]  /*4ea0*/  USEL UR15, UR15, URZ, UP4 ;  /* 0x000000ff0f0f7287 */ /* 0x000fe8000a000000 */
[----:B------:R-:W-:Y:S01]  /*4eb0*/  ULEA UR14, UR15, UR5, 0x3 ;  /* 0x000000050f0e7291 */ /* 0x000fe2000f8e18ff */
[----:B------:R-:W-:Y:S01]  /*4ec0*/  LOP3.LUT R29, R29, UR18, RZ, 0x3c, !PT ;  /* 0x000000121d1d7c12 */ /* 0x000fe2000f8e3cff */
[----:B------:R1:W-:Y:S01]  /*4ed0*/  @!UP1 UTMALDG.3D [UR8], [UR20], desc[UR22] ;  /* 0x00001608140095b4 */ /* 0x0003e20008011000 */
[----:B------:R5:W-:Y:S02]  /*4ee0*/  @!P4 SYNCS.ARRIVE.TRANS64.RED.A0TR RZ, [UR16+0xa0], R0 ;  /* 0x0000a000ffffc9a7 */ /* 0x000be40008300410 */
[----:B------:R-:W-:Y:S01]  /*4ef0*/  SHF.L.U32 R22, R29, 0x1f, RZ ;  /* 0x0000001f1d167819 */ /* 0x000fe200000006ff */
[C---:B----4-:R-:W-:Y:S01]  /*4f00*/  @!P1 IMAD.HI.U32 R8, R11.reuse, R8, RZ ;  /* 0x000000080b089227 */ /* 0x050fe200078e00ff */
[----:B--2---:R-:W-:Y:S02]  /*4f10*/  @!P1 ISETP.NE.AND P0, PT, R12, 0x1, PT ;  /* 0x000000010c00980c */ /* 0x004fe40003f05270 */
[----:B-1----:R-:W-:Y:S01]  /*4f20*/  @!P1 ISETP.NE.AND P2, PT, R2, 0x1, PT ;  /* 0x000000010200980c */ /* 0x002fe20003f45270 */
[----:B------:R-:W-:Y:S01]  /*4f30*/  SYNCS.ARRIVE.TRANS64.RED.A1T0 RZ, [UR17], RZ ;  /* 0x000000ffffff79a7 */ /* 0x000fe20008100411 */
[C---:B------:R-:W-:Y:S01]  /*4f40*/  @!P1 IMAD.HI.U32 R13, R10.reuse, R13, RZ ;  /* 0x0000000d0a0d9227 */ /* 0x040fe200078e00ff */
[----:B------:R-:W-:Y:S04]  /*4f50*/  @!P1 SHF.R.U32.HI R8, RZ, R9, R8 ;  /* 0x00000009ff089219 */ /* 0x000fe80000011608 */
[----:B------:R-:W-:Y:S01]  /*4f60*/  @!P1 SEL R8, R11, R8, !P2 ;  /* 0x000000080b089207 */ /* 0x000fe20005000000 */
[----:B------:R-:W1:Y:S01]  /*4f70*/  SYNCS.PHASECHK.TRANS64.TRYWAIT P5, [UR14+0xb8], R22 ;  /* 0x0000b816ff0075a7 */ /* 0x000e6200080a110e */
[----:B-----5:R-:W2:Y:S02]  /*4f80*/  @!P1 LDC R0, c[0x0][0xb20] ;  /* 0x0002c800ff009b82 */ /* 0x020ea40000000800 */
[----:B--2---:R-:W-:Y:S04]  /*4f90*/  @!P1 SHF.R.U32.HI R0, RZ, R0, R13 ;  /* 0x00000000ff009219 */ /* 0x004fe8000001160d */
[----:B------:R-:W-:Y:S05]  /*4fa0*/  @!P1 SEL R9, R10, R0, !P0 ;  /* 0x000000000a099207 */ /* 0x000fea0004000000 */
[----:B------:R-:W-:Y:S02]  /*4fb0*/  @!P1 IMAD.IADD R0, R9, 0x1, -R8 ;  /* 0x0000000109009824 */ /* 0x000fe400078e0a08 */
[----:B------:R-:W-:Y:S02]  /*4fc0*/  @!P1 IMAD.IADD R8, R8, 0x1, -R9 ;  /* 0x0000000108089824 */ /* 0x000fe400078e0a09 */
[----:B------:R-:W-:Y:S02]  /*4fd0*/  @!P1 IMAD R11, R0, R2, R11 ;  /* 0x00000002000b9224 */ /* 0x000fe400078e020b */
[----:B------:R-:W-:Y:S01]  /*4fe0*/  @!P1 IMAD R10, R8, R12, R10 ;  /* 0x0000000c080a9224 */ /* 0x000fe200078e020a */
[----:B-1----:R-:W-:Y:S06]  /*4ff0*/  @!P5 BRA `(.L_x_100) ;  /* 0x00000060005cd947 */ /* 0x002fec0003800000 */
.L_x_280:
[----:B------:R-:W-:Y:S01]  /*5000*/  @!P4 IADD3 R2, P0, PT, R30, 0x580, RZ ;  /* 0x000005801e02c810 */ /* 0x000fe20007f1e0ff */
[----:B------:R-:W-:Y:S01]  /*5010*/  UMOV UR20, 0x0 ;  /* 0x0000000000147882 */ /* 0x000fe20000000000 */
[----:B------:R-:W-:Y:S01]  /*5020*/  UMOV UR21, 0x10000000 ;  /* 0x1000000000157882 */ /* 0x000fe20000000000 */
[----:B------:R-:W-:Y:S01]  /*5030*/  VOTEU.ALL UP1, P4 ;  /* 0x0000000000ff7886 */ /* 0x000fe20002020000 */
[----:B------:R-:W-:Y:S01]  /*5040*/  @!P4 R2UR UR9, R2 ;  /* 0x000000000209c2ca */ /* 0x000fe200000e0000 */
[----:B-1----:R-:W-:Y:S01]  /*5050*/  @!P4 IMAD.X R0, RZ, RZ, R31, P0 ;  /* 0x000000ffff00c224 */ /* 0x002fe200000e061f */
[----:B------:R-:W-:Y:S01]  /*5060*/  UMOV UR12, UR36 ;  /* 0x00000024000c7c82 */ /* 0x000fe20008000000 */
[----:B------:R-:W-:Y:S01]  /*5070*/  @P3 R2UR UR36, R26 ;  /* 0x000000001a2432ca */ /* 0x000fe200000e0000 */
[----:B------:R-:W-:Y:S01]  /*5080*/  @!UP1 ULEA UR16, UR15, UR5, 0xd ;  /* 0x000000050f109291 */ /* 0x000fe2000f8e68ff */
[----:B------:R-:W-:Y:S01]  /*5090*/  ISETP.NE.AND P0, PT, R28, 0x2, PT ;  /* 0x000000021c00780c */ /* 0x000fe20003f05270 */
[----:B------:R-:W-:Y:S01]  /*50a0*/  @!UP1 UIADD3 UR10, UPT, UPT, UR10, 0x20, URZ ;  /* 0x000000200a0a9890 */ /* 0x000fe2000fffe0ff */
[----:B------:R-:W-:Y:S01]  /*50b0*/  @!P4 R2UR UR8, R0 ;  /* 0x000000000008c2ca */ /* 0x000fe200000e0000 */
[----:B------:R-:W-:Y:S01]  /*50c0*/  IMAD.IADD R23, R10, 0x1, R82 ;  /* 0x000000010a177824 */ /* 0x000fe200078e0252 */
[----:B------:R-:W-:Y:S01]  /*50d0*/  SEL R0, RZ, 0x1, P0 ;  /* 0x00000001ff007807 */ /* 0x000fe20000000000 */
[----:B------:R-:W-:Y:S01]  /*50e0*/  IMAD.IADD R22, R11, 0x1, R83 ;  /* 0x000000010b167824 */ /* 0x000fe200078e0253 */
[----:B------:R-:W-:Y:S02]  /*50f0*/  SEL R28, R28, RZ, P0 ;  /* 0x000000ff1c1c7207 */ /* 0x000fe40000000000 */
[----:B------:R-:W-:Y:S01]  /*5100*/  IMAD.U32 R8, RZ, RZ, UR9 ;  /* 0x00000009ff087e24 */ /* 0x000fe2000f8e00ff */
[----:B------:R-:W-:Y:S01]  /*5110*/  UIADD3 UR9, UPT, UPT, UR14, 0xa0, URZ ;  /* 0x000000a00e097890 */ /* 0x000fe2000fffe0ff */
[----:B------:R-:W-:Y:S03]  /*5120*/  LOP3.LUT R27, R27, R0, RZ, 0x3c, !PT ;  /* 0x000000001b1b7212 */ /* 0x000fe600078e3cff */
[----:B------:R-:W-:Y:S02]  /*5130*/  @!P4 R2UR UR18, R8 ;  /* 0x000000000812c2ca */ /* 0x000fe400000e0000 */
[----:B------:R-:W-:Y:S01]  /*5140*/  IMAD.U32 R9, RZ, RZ, UR8 ;  /* 0x00000008ff097e24 */ /* 0x000fe2000f8e00ff */
[----:B------:R-:W-:Y:S01]  /*5150*/  @!UP1 UIADD3 UR8, UPT, UPT, UR16, 0x200, URZ ;  /* 0x0000020010089890 */ /* 0x000fe2000fffe0ff */
[----:B------:R-:W-:Y:S01]  /*5160*/  VOTEU.ALL UP1, P4 ;  /* 0x0000000000ff7886 */ /* 0x000fe20002020000 */
[----:B------:R-:W-:Y:S02]  /*5170*/  UPRMT UR16, UR4, 0x654, UR9 ;  /* 0x0000065404107896 */ /* 0x000fe40008000009 */
[----:B------:R-:W-:Y:S11]  /*5180*/  @!P4 R2UR UR19, R9 ;  /* 0x000000000913c2ca */ /* 0x000ff600000e0000 */
[----:B------:R-:W-:Y:S02]  /*5190*/  @!UPT UIADD3 URZ, UPT, UPT, URZ, URZ, URZ ;  /* 0x000000fffffff290 */ /* 0x000fe4000fffe0ff */
[----:B------:R2:W-:Y:S01]  /*51a0*/  @!UP1 UTMALDG.3D [UR8], [UR18], desc[UR20] ;  /* 0x00001408120095b4 */ /* 0x0005e20008011000 */
[----:B------:R2:W-:Y:S01]  /*51b0*/  @!P4 SYNCS.ARRIVE.TRANS64.RED.A0TR RZ, [UR14+0xa0], R25 ;  /* 0x0000a019ffffc9a7 */ /* 0x0005e2000830040e */
[----:B------:R-:W-:Y:S04]  /*51c0*/  UIADD3 UR14, UPT, UPT, UR15, 0x1, URZ ;  /* 0x000000010f0e7890 */ /* 0x000fe8000fffe0ff */
[----:B------:R-:W-:Y:S04]  /*51d0*/  UISETP.NE.AND UP1, UPT, UR14, 0x3, UPT ;  /* 0x000000030e00788c */ /* 0x000fe8000bf25270 */
[----:B------:R-:W-:Y:S02]  /*51e0*/  USEL UR15, URZ, 0x1, UP1 ;  /* 0x00000001ff0f7887 */ /* 0x000fe40008800000 */
[----:B------:R-:W-:Y:S02]  /*51f0*/  USEL UR14, UR14, URZ, UP1 ;  /* 0x000000ff0e0e7287 */ /* 0x000fe40008800000 */
[----:B------:R-:W-:Y:S02]  /*5200*/  UPLOP3.LUT UP1, UPT, UPT, UPT, UPT, 0x80, 0x8 ;  /* 0x000000000008789c */ /* 0x000fe40003f2f070 */
[----:B------:R-:W-:Y:S01]  /*5210*/  LOP3.LUT R29, R29, UR15, RZ, 0x3c, !PT ;  /* 0x0000000f1d1d7c12 */ /* 0x000fe2000f8e3cff */
[----:B------:R-:W-:Y:S01]  /*5220*/  SYNCS.ARRIVE.TRANS64.RED.A1T0 RZ, [UR16], RZ ;  /* 0x000000ffffff79a7 */ /* 0x000fe20008100410 */
[----:B------:R-:W-:Y:S07]  /*5230*/  @P3 BRA `(.L_x_101) ;  /* 0xfffffff4001c3947 */ /* 0x000fee000383ffff */
[----:B------:R-:W-:Y:S01]  /*5240*/  UIADD3 UR5, UPT, UPT, UR5, 0xb8, URZ ;  /* 0x000000b805057890 */ /* 0x000fe2000fffe0ff */
[----:B------:R-:W-:-:S03]  /*5250*/  SHF.L.U32 R2, R29, 0x1f, RZ ;  /* 0x0000001f1d027819 */ /* 0x000fc600000006ff */
[----:B------:R-:W-:-:S09]  /*5260*/  ULEA UR4, UR14, UR5, 0x3 ;  /* 0x000000050e047291 */ /* 0x000fd2000f8e18ff */
[----:B------:R-:W1:Y:S02]  /*5270*/  SYNCS.PHASECHK.TRANS64.TRYWAIT P0, [UR4], R2 ;  /* 0x00000002ff0075a7 */ /* 0x000e640008001104 */
[----:B-1----:R-:W-:Y:S05]  /*5280*/  @!P0 BRA `(.L_x_102) ;  /* 0x0000005c00d08947 */ /* 0x002fea0003800000 */
.L_x_282:
        /* <DEDUP_REMOVED lines=9> */
.L_x_284:
[----:B------:R-:W-:-:S04]  /*5320*/  UIADD3 UR6, UPT, UPT, UR6, 0x1, URZ ;  /* 0x0000000106067890 */ /* 0x000fc8000fffe0ff */
[----:B------:R-:W-:-:S04]  /*5330*/  UISETP.NE.AND UP0, UPT, UR6, 0x3, UPT ;  /* 0x000000030600788c */ /* 0x000fc8000bf05270 */
[----:B------:R-:W-:Y:S02]  /*5340*/  USEL UR4, URZ, 0x1, UP0 ;  /* 0x00000001ff047887 */ /* 0x000fe40008000000 */
[----:B------:R-:W-:-:S04]  /*5350*/  USEL UR6, UR6, URZ, UP0 ;  /* 0x000000ff06067287 */ /* 0x000fc80008000000 */
[----:B------:R-:W-:Y:S01]  /*5360*/  ULEA UR6, UR6, UR5, 0x3 ;  /* 0x0000000506067291 */ /* 0x000fe2000f8e18ff */
[----:B-1----:R-:W-:-:S04]  /*5370*/  LOP3.LUT R2, R29, UR4, RZ, 0x3c, !PT ;  /* 0x000000041d027c12 */ /* 0x002fc8000f8e3cff */
[----:B------:R-:W-:Y:S01]  /*5380*/  SHF.L.U32 R2, R2, 0x1f, RZ ;  /* 0x0000001f02027819 */ /* 0x000fe200000006ff */
[----:B------:R-:W-:-:S07]  /*5390*/  IMAD.U32 R0, RZ, RZ, UR6 ;  /* 0x00000006ff007e24 */ /* 0x000fce000f8e00ff */
.L_x_104:
[----:B-1----:R1:W4:Y:S02]  /*53a0*/  SYNCS.PHASECHK.TRANS64.TRYWAIT P0, [R0+URZ], R2 ;  /* 0x00000002000075a7 */ /* 0x00232400080011ff */
[----:B----4-:R-:W-:Y:S05]  /*53b0*/  @!P0 NANOSLEEP.SYNCS 0x989680 ;  /* 0x009896800000895d */ /* 0x010fea0003900000 */
[----:B------:R-:W4:Y:S02]  /*53c0*/  @!P0 SYNCS.PHASECHK.TRANS64 P0, [R0+URZ], R2 ;  /* 0x00000002000085a7 */ /* 0x000f2400080010ff */
[----:B--2-4-:R-:W-:Y:S05]  /*53d0*/  @P0 EXIT ;  /* 0x000000000000094d */ /* 0x014fea0003800000 */
[----:B------:R-:W-:Y:S05]  /*53e0*/  BRA `(.L_x_104) ;  /* 0xfffffffc00ec7947 */ /* 0x000fea000383ffff */
.L_x_92:
[----:B------:R-:W-:-:S06]  /*53f0*/  UISETP.GE.AND UP1, UPT, UR7, 0x4, UPT ;  /* 0x000000040700788c */ /* 0x000fcc000bf26270 */
[----:B------:R-:W-:-:S13]  /*5400*/  PLOP3.LUT P0, PT, PT, PT, UP1, 0x80, 0x8 ;  /* 0x000000000008781c */ /* 0x000fda0003f0f018 */
[----:B------:R-:W-:Y:S05]  /*5410*/  @!P0 EXIT ;  /* 0x000000000000894d */ /* 0x000fea0003800000 */
[----:B------:R-:W-:Y:S01]  /*5420*/  BAR.SYNC.DEFER_BLOCKING 0x6, 0xa0 ;  /* 0x0182800000007b1d */ /* 0x000fe20000010000 */
[C---:B------:R-:W-:Y:S01]  /*5430*/  IMAD.SHL.U32 R2, R121.reuse, 0x20, RZ ;  /* 0x0000002079027824 */ /* 0x040fe200078e00ff */
[C---:B------:R-:W-:Y:S01]  /*5440*/  LOP3.LUT R123, R121.reuse, 0x60, RZ, 0xc0, !PT ;  /* 0x00000060797b7812 */ /* 0x040fe200078ec0ff */
[C---:B------:R-:W-:Y:S01]  /*5450*/  IMAD.SHL.U32 R120, R121.reuse, 0x4, RZ ;  /* 0x0000000479787824 */ /* 0x040fe200078e00ff */
[C---:B------:R-:W-:Y:S01]  /*5460*/  LOP3.LUT R122, R121.reuse, 0x2, RZ, 0xc0, !PT ;  /* 0x00000002797a7812 */ /* 0x040fe200078ec0ff */
[----:B------:R-:W-:Y:S01]  /*5470*/  IMAD.U32 R40, R121, 0x10000, RZ ;  /* 0x0001000079287824 */ /* 0x000fe200078e00ff */
[----:B------:R-:W-:Y:S02]  /*5480*/  UMOV UR42, 0x400 ;  /* 0x00000400002a7882 */ /* 0x000fe40000000000 */
[----:B------:R-:W1:Y:S01]  /*5490*/  LDC R108, c[0x0][0x370] ;  /* 0x0000dc00ff6c7b82 */ /* 0x000e620000000800 */
[----:B------:R-:W-:Y:S01]  /*54a0*/  ULEA UR42, UR4, UR42, 0x18 ;  /* 0x0000002a042a7291 */ /* 0x000fe2000f8ec0ff */
[----:B------:R-:W-:Y:S01]  /*54b0*/  LOP3.LUT R3, R2, 0xc0, RZ, 0xc0, !PT ;  /* 0x000000c002037812 */ /* 0x000fe200078ec0ff */
[----:B------:R-:W-:Y:S01]  /*54c0*/  IMAD.MOV.U32 R39, RZ, RZ, RZ ;  /* 0x000000ffff277224 */ /* 0x000fe200078e00ff */
[----:B------:R-:W-:Y:S01]  /*54d0*/  LOP3.LUT R40, R40, 0x600000, RZ, 0xc0, !PT ;  /* 0x0060000028287812 */ /* 0x000fe200078ec0ff */
[----:B------:R-:W-:Y:S01]  /*54e0*/  IMAD.MOV.U32 R118, RZ, RZ, RZ ;  /* 0x000000ffff767224 */ /* 0x000fe200078e00ff */
[----:B------:R-:W-:Y:S01]  /*54f0*/  LOP3.LUT R120, R3, 0x18, R120, 0xf8, !PT ;  /* 0x0000001803787812 */ /* 0x000fe200078ef878 */
[----:B------:R-:W-:Y:S01]  /*5500*/  IMAD.MOV.U32 R106, RZ, RZ, RZ ;  /* 0x000000ffff6a7224 */ /* 0x000fe200078e00ff */
[----:B------:R-:W2:Y:S01]  /*5510*/  LDC R107, c[0x0][0x374] ;  /* 0x0000dd00ff6b7b82 */ /* 0x000ea20000000800 */
[----:B------:R-:W-:-:S02]  /*5520*/  LOP3.LUT R121, R121, 0x4, RZ, 0xc0, !PT ;  /* 0x0000000479797812 */ /* 0x000fc400078ec0ff */
[----:B------:R-:W-:Y:S02]  /*5530*/  CS2R R116, SRZ ;  /* 0x0000000000747805 */ /* 0x000fe4000001ff00 */
[----:B------:R-:W-:Y:S01]  /*5540*/  LOP3.LUT R120, R120, 0xf20, R2, 0xf8, !PT ;  /* 0x00000f2078787812 */ /* 0x000fe200078ef802 */
[----:B------:R-:W3:Y:S01]  /*5550*/  LDCU.64 UR44, c[0x0][0x348] ;  /* 0x00006900ff2c77ac */ /* 0x000ee20008000a00 */
[----:B------:R-:W-:Y:S01]  /*5560*/  IADD3 R119, PT, PT, -R121, 0x2, RZ ;  /* 0x0000000279777810 */ /* 0x000fe20007ffe1ff */
[----:B------:R-:W-:Y:S01]  /*5570*/  UMOV UR41, 0x1 ;  /* 0x0000000100297882 */ /* 0x000fe20000000000 */
[----:B------:R-:W4:Y:S01]  /*5580*/  LDS R0, [UR42+0x190] ;  /* 0x0001902aff007984 */ /* 0x000f220008000800 */
[----:B------:R-:W-:Y:S01]  /*5590*/  UIADD3 UR42, UPT, UPT, UR42, 0x200, URZ ;  /* 0x000002002a2a7890 */ /* 0x000fe2000fffe0ff */
[----:B------:R-:W-:Y:S01]  /*55a0*/  UMOV UR40, URZ ;  /* 0x000000ff00287c82 */ /* 0x000fe20008000000 */
[----:B------:R-:W-:-:S04]  /*55b0*/  UMOV UR37, URZ ;  /* 0x000000ff00257c82 */ /* 0x000fc80008000000 */
[----:B------:R-:W-:Y:S01]  /*55c0*/  LEA R120, R120, UR42, 0x1 ;  /* 0x0000002a78787c11 */ /* 0x000fe2000f8e08ff */
[----:B-1234-:R-:W-:-:S07]  /*55d0*/  IMAD.IADD R40, R0, 0x1, R40 ;  /* 0x0000000100287824 */ /* 0x01efce00078e0228 */
.L_x_228:
[----:B------:R-:W1:Y:S01]  /*55e0*/  S2R R16, SR_CgaCtaId ;  /* 0x0000000000107919 */ /* 0x000e620000008800 */
[----:B------:R-:W-:Y:S02]  /*55f0*/  MOV R0, 0x400 ;  /* 0x0000040000007802 */ /* 0x000fe40000000f00 */
[----:B------:R-:W-:Y:S02]  /*5600*/  SHF.L.U32 R2, R117, 0x1f, RZ ;  /* 0x0000001f75027819 */ /* 0x000fe400000006ff */
[----:B-1----:R-:W-:-:S05]  /*5610*/  LEA R16, R16, R0, 0x18 ;  /* 0x0000000010107211 */ /* 0x002fca00078ec0ff */
[C-C-:B------:R-:W-:Y:S02]  /*5620*/  IMAD R0, R106.reuse, 0x8, R16.reuse ;  /* 0x000000086a007824 */ /* 0x140fe400078e0210 */
[----:B------:R-:W-:Y:S02]  /*5630*/  IMAD R8, R106, 0x10, R16 ;  /* 0x000000106a087824 */ /* 0x000fe400078e0210 */
[----:B------:R-:W1:Y:S02]  /*5640*/  SYNCS.PHASECHK.TRANS64.TRYWAIT P0, [R0+URZ+0xe0], R2 ;  /* 0x0000e002000075a7 */ /* 0x000e6400080011ff */
[----:B-1----:R-:W-:Y:S05]  /*5650*/  @!P0 BRA `(.L_x_105) ;  /* 0x0000005c000c8947 */ /* 0x002fea0003800000 */
.L_x_285:
        /* <DEDUP_REMOVED lines=11> */
[----:B--2---:R-:W-:-:S04]  /*5710*/  LOP3.LUT P3, RZ, R10, 0x1, RZ, 0xc0, !PT ;  /* 0x000000010aff7812 */ /* 0x004fc8000786c0ff */
[----:B------:R-:W-:-:S09]  /*5720*/  P2R R126, PR, RZ, 0x8 ;  /* 0x00000008ff7e7803 */ /* 0x000fd20000000000 */
[----:B------:R-:W-:Y:S02]  /*5730*/  @P3 MOV R114, R8 ;  /* 0x0000000800723202 */ /* 0x000fe40000000f00 */
[----:B------:R-:W-:Y:S01]  /*5740*/  @P3 LOP3.LUT R113, R9, 0xffff, RZ, 0xc0, !PT ;  /* 0x0000ffff09713812 */ /* 0x000fe200078ec0ff */
[----:B-1----:R-:W-:Y:S06]  /*5750*/  @!P0 BRA `(.L_x_106) ;  /* 0x0000000000b88947 */ /* 0x002fec0003800000 */
[----:B------:R-:W1:Y:S01]  /*5760*/  LDC.64 R4, c[0x0][0xb18] ;  /* 0x0002c600ff047b82 */ /* 0x000e620000000a00 */
[----:B------:R-:W-:-:S07]  /*5770*/  ISETP.NE.AND P0, PT, R36, 0x1, PT ;  /* 0x000000012400780c */ /* 0x000fce0003f05270 */
[----:B------:R-:W2:Y:S08]  /*5780*/  LDC.64 R6, c[0x0][0xb10] ;  /* 0x0002c400ff067b82 */ /* 0x000eb00000000a00 */
[----:B------:R-:W3:Y:S08]  /*5790*/  LDC R0, c[0x0][0xb20] ;  /* 0x0002c800ff007b82 */ /* 0x000ef00000000800 */
[----:B------:R-:W4:Y:S01]  /*57a0*/  LDC R12, c[0x0][0xb0c] ;  /* 0x0002c300ff0c7b82 */ /* 0x000f220000000800 */
[----:B-1----:R-:W-:Y:S01]  /*57b0*/  IMAD.HI.U32 R14, R107, R5, RZ ;  /* 0x000000056b0e7227 */ /* 0x002fe200078e00ff */
[----:B------:R-:W-:-:S03]  /*57c0*/  ISETP.NE.AND P1, PT, R4, 0x1, PT ;  /* 0x000000010400780c */ /* 0x000fc60003f25270 */
[----:B------:R-:W-:-:S03]  /*57d0*/  IMAD.HI.U32 R5, R113, R5, RZ ;  /* 0x0000000571057227 */ /* 0x000fc600078e00ff */
[----:B------:R-:W1:Y:S01]  /*57e0*/  LDC.64 R2, c[0x0][0xb28] ;  /* 0x0002ca00ff027b82 */ /* 0x000e620000000a00 */
[----:B--2---:R-:W-:-:S04]  /*57f0*/  IMAD.HI.U32 R15, R108, R6, RZ ;  /* 0x000000066c0f7227 */ /* 0x004fc800078e00ff */
[----:B------:R-:W-:Y:S01]  /*5800*/  IMAD.HI.U32 R17, R114, R6, RZ ;  /* 0x0000000672117227 */ /* 0x000fe200078e00ff */
[-C--:B------:R-:W-:Y:S02]  /*5810*/  SHF.R.U32.HI R15, RZ, R7.reuse, R15 ;  /* 0x00000007ff0f7219 */ /* 0x080fe4000001160f */
[-C--:B---3--:R-:W-:Y:S02]  /*5820*/  SHF.R.U32.HI R14, RZ, R0.reuse, R14 ;  /* 0x00000000ff0e7219 */ /* 0x088fe4000001160e */
[----:B------:R-:W-:Y:S02]  /*5830*/  SHF.R.U32.HI R5, RZ, R0, R5 ;  /* 0x00000000ff057219 */ /* 0x000fe40000011605 */
[----:B------:R-:W-:Y:S02]  /*5840*/  SEL R14, R107, R14, !P1 ;  /* 0x0000000e6b0e7207 */ /* 0x000fe40004800000 */
[----:B------:R-:W-:Y:S02]  /*5850*/  SHF.R.U32.HI R17, RZ, R7, R17 ;  /* 0x00000007ff117219 */ /* 0x000fe40000011611 */
[----:B----4-:R-:W-:-:S02]  /*5860*/  ISETP.NE.AND P2, PT, R12, 0x1, PT ;  /* 0x000000010c00780c */ /* 0x010fc40003f45270 */
[----:B------:R-:W-:Y:S02]  /*5870*/  SEL R5, R113, R5, !P1 ;  /* 0x0000000571057207 */ /* 0x000fe40004800000 */
[----:B------:R-:W-:Y:S02]  /*5880*/  SEL R15, R108, R15, !P2 ;  /* 0x0000000f6c0f7207 */ /* 0x000fe40005000000 */
[----:B------:R-:W-:Y:S01]  /*5890*/  SEL R17, R114, R17, !P2 ;  /* 0x0000001172117207 */ /* 0x000fe20005000000 */
[----:B-1----:R-:W-:-:S04]  /*58a0*/  IMAD.HI.U32 R13, R14, R2, RZ ;  /* 0x000000020e0d7227 */ /* 0x002fc800078e00ff */
        /* <DEDUP_REMOVED lines=25> */
.L_x_106:
[----:B------:R-:W1:Y:S02]  /*5a40*/  LDCU UR4, c[0x0][0xb30] ;  /* 0x00016600ff0477ac */ /* 0x000e640008000800 */
[----:B-1----:R-:W-:-:S09]  /*5a50*/  UISETP.NE.AND UP0, UPT, UR4, 0x1, UPT ;  /* 0x000000010400788c */ /* 0x002fd2000bf05270 */
        /* <DEDUP_REMOVED lines=17> */
.L_x_107:
[----:B------:R-:W-:Y:S01]  /*5b70*/  ULOP3.LUT UP0, URZ, UR42, 0x1b0, URZ, 0xc0, !UPT ;  /* 0x000001b02aff7892 */ /* 0x000fe2000f80c0ff */
[----:B------:R-:W-:Y:S02]  /*5b80*/  IADD3 R106, PT, PT, R106, 0x1, RZ ;  /* 0x000000016a6a7810 */ /* 0x000fe40007ffe0ff */
[----:B------:R-:W-:-:S06]  /*5b90*/  @P3 SHF.R.U32.HI R115, RZ, 0x10, R9 ;  /* 0x00000010ff733819 */ /* 0x000fcc0000011609 */
[----:B------:R-:W-:Y:S05]  /*5ba0*/  BRA.U !UP0, `(.L_x_108) ;  /* 0x00000001087c7547 */ /* 0x000fea000b800000 */
[----:B------:R-:W-:Y:S01]  /*5bb0*/  MOV R2, 0x0 ;  /* 0x0000000000027802 */ /* 0x000fe20000000f00 */
[----:B------:R-:W1:Y:S01]  /*5bc0*/  LDCU.64 UR8, c[0x4][0x80] ;  /* 0x01001000ff0877ac */ /* 0x000e620008000a00 */
[----:B------:R-:W-:Y:S02]  /*5bd0*/  HFMA2 R12, -RZ, RZ, 0, 5.9604644775390625e-08 ;  /* 0x00000001ff0c7431 */ /* 0x000fe400000001ff */
[----:B------:R-:W-:Y:S01]  /*5be0*/  IMAD.MOV.U32 R8, RZ, RZ, 0x70 ;  /* 0x00000070ff087424 */ /* 0x000fe200078e00ff */
[----:B------:R2:W3:Y:S01]  /*5bf0*/  LDC.64 R14, c[0x4][R2] ;  /* 0x01000000020e7b82 */ /* 0x0004e20000000a00 */
[----:B------:R-:W4:Y:S01]  /*5c00*/  LDCU.64 UR6, c[0x4][0x88] ;  /* 0x01001100ff0677ac */ /* 0x000f220008000a00 */
[----:B------:R-:W-:Y:S01]  /*5c10*/  IMAD.MOV.U32 R13, RZ, RZ, RZ ;  /* 0x000000ffff0d7224 */ /* 0x000fe200078e00ff */
[----:B------:R-:W2:Y:S01]  /*5c20*/  LDCU.64 UR4, c[0x4][0x8] ;  /* 0x01000100ff0477ac */ /* 0x000ea20008000a00 */
[----:B-1----:R-:W-:Y:S01]  /*5c30*/  IMAD.U32 R4, RZ, RZ, UR8 ;  /* 0x00000008ff047e24 */ /* 0x002fe2000f8e00ff */
[----:B------:R-:W-:Y:S01]  /*5c40*/  MOV R5, UR9 ;  /* 0x0000000900057c02 */ /* 0x000fe20008000f00 */
[----:B----4-:R-:W-:Y:S01]  /*5c50*/  IMAD.U32 R6, RZ, RZ, UR6 ;  /* 0x00000006ff067e24 */ /* 0x010fe2000f8e00ff */
[----:B------:R-:W-:Y:S01]  /*5c60*/  MOV R7, UR7 ;  /* 0x0000000700077c02 */ /* 0x000fe20008000f00 */
[----:B--2---:R-:W-:Y:S01]  /*5c70*/  IMAD.U32 R10, RZ, RZ, UR4 ;  /* 0x00000004ff0a7e24 */ /* 0x004fe2000f8e00ff */
[----:B------:R-:W-:-:S02]  /*5c80*/  MOV R11, UR5 ;  /* 0x00000005000b7c02 */ /* 0x000fc40008000f00 */
[----:B------:R-:W-:-:S07]  /*5c90*/  LEPC R20, `(.L_x_109) ;  /* 0x000000001014794e */ /* 0x000fce0000000000 */
[----:B---3-5:R-:W-:Y:S05]  /*5ca0*/  CALL.ABS.NOINC R14 ;  /* 0x000000000e007343 */ /* 0x028fea0003c00000 */
.L_x_109:
[----:B------:R-:W1:Y:S01]  /*5cb0*/  LDC.64 R2, c[0x4][R2] ;  /* 0x0100000002027b82 */ /* 0x000e620000000a00 */
[----:B------:R-:W2:Y:S01]  /*5cc0*/  LDCU.64 UR8, c[0x4][0x80] ;  /* 0x01001000ff0877ac */ /* 0x000ea20008000a00 */
[----:B------:R-:W-:Y:S02]  /*5cd0*/  HFMA2 R12, -RZ, RZ, 0, 5.9604644775390625e-08 ;  /* 0x00000001ff0c7431 */ /* 0x000fe400000001ff */
[----:B------:R-:W-:Y:S01]  /*5ce0*/  IMAD.MOV.U32 R8, RZ, RZ, 0x70 ;  /* 0x00000070ff087424 */ /* 0x000fe200078e00ff */
[----:B------:R-:W3:Y:S01]  /*5cf0*/  LDCU.64 UR6, c[0x4][0x88] ;  /* 0x01001100ff0677ac */ /* 0x000ee20008000a00 */
[----:B------:R-:W-:Y:S01]  /*5d00*/  IMAD.MOV.U32 R13, RZ, RZ, RZ ;  /* 0x000000ffff0d7224 */ /* 0x000fe200078e00ff */
[----:B------:R-:W4:Y:S01]  /*5d10*/  LDCU.64 UR4, c[0x4][0x8] ;  /* 0x01000100ff0477ac */ /* 0x000f220008000a00 */
[----:B--2---:R-:W-:Y:S02]  /*5d20*/  MOV R4, UR8 ;  /* 0x0000000800047c02 */ /* 0x004fe40008000f00 */
[----:B------:R-:W-:Y:S01]  /*5d30*/  MOV R5, UR9 ;  /* 0x0000000900057c02 */ /* 0x000fe20008000f00 */
[----:B---3--:R-:W-:Y:S01]  /*5d40*/  IMAD.U32 R6, RZ, RZ, UR6 ;  /* 0x00000006ff067e24 */ /* 0x008fe2000f8e00ff */
[----:B------:R-:W-:Y:S01]  /*5d50*/  MOV R7, UR7 ;  /* 0x0000000700077c02 */ /* 0x000fe20008000f00 */
[----:B----4-:R-:W-:Y:S01]  /*5d60*/  IMAD.U32 R10, RZ, RZ, UR4 ;  /* 0x00000004ff0a7e24 */ /* 0x010fe2000f8e00ff */
[----:B------:R-:W-:-:S02]  /*5d70*/  MOV R11, UR5 ;  /* 0x00000005000b7c02 */ /* 0x000fc40008000f00 */
[----:B------:R-:W-:-:S07]  /*5d80*/  LEPC R20, `(.L_x_108) ;  /* 0x000000001014794e */ /* 0x000fce0000000000 */
[----:B-1----:R-:W-:Y:S05]  /*5d90*/  CALL.ABS.NOINC R2 ;  /* 0x0000000002007343 */ /* 0x002fea0003c00000 */
.L_x_108:
[----:B------:R-:W1:Y:S01]  /*5da0*/  LDC.64 R2, c[0x0][0x890] ;  /* 0x00022400ff027b82 */ /* 0x000e620000000a00 */
[----:B------:R-:W-:-:S06]  /*5db0*/  ULOP3.LUT UR4, UR41, 0x1, URZ, 0x3c, !UPT ;  /* 0x0000000129047892 */ /* 0x000fcc000f8e3cff */
[----:B------:R-:W-:Y:S01]  /*5dc0*/  IMAD.U32 R112, RZ, RZ, UR4 ;  /* 0x00000004ff707e24 */ /* 0x000fe2000f8e00ff */
[----:B-1----:R-:W-:-:S04]  /*5dd0*/  ISETP.NE.U32.AND P3, PT, R2, RZ, PT ;  /* 0x000000ff0200720c */ /* 0x002fc80003f65070 */
[----:B------:R-:W-:-:S13]  /*5de0*/  ISETP.NE.AND.EX P3, PT, R3, RZ, PT, P3 ;  /* 0x000000ff0300720c */ /* 0x000fda0003f65330 */
[----:B------:R-:W-:Y:S05]  /*5df0*/  @!P3 BRA `(.L_x_110) ;  /* 0x000000000034b947 */ /* 0x000fea0003800000 */
[----:B------:R-:W1:Y:S02]  /*5e00*/  LDCU.64 UR4, c[0x0][0x888] ;  /* 0x00011100ff0477ac */ /* 0x000e640008000a00 */
[----:B-1----:R-:W-:-:S04]  /*5e10*/  UISETP.NE.U32.AND UP0, UPT, UR4, URZ, UPT ;  /* 0x000000ff0400728c */ /* 0x002fc8000bf05070 */
[----:B------:R-:W-:-:S09]  /*5e20*/  UISETP.NE.AND.EX UP0, UPT, UR5, URZ, UPT, UP0 ;  /* 0x000000ff0500728c */ /* 0x000fd2000bf05300 */
[----:B------:R-:W-:Y:S05]  /*5e30*/  BRA.U !UP0, `(.L_x_111) ;  /* 0x0000000108187547 */ /* 0x000fea000b800000 */
[----:B------:R-:W1:Y:S01]  /*5e40*/  LDC.64 R4, c[0x0][0x888] ;  /* 0x00022200ff047b82 */ /* 0x000e620000000a00 */
[----:B------:R-:W-:-:S04]  /*5e50*/  IMAD R0, R2, UR36, RZ ;  /* 0x0000002402007c24 */ /* 0x000fc8000f8e02ff */
[----:B-1----:R-:W-:-:S05]  /*5e60*/  IMAD.WIDE R4, R0, 0x4, R4 ;  /* 0x0000000400047825 */ /* 0x002fca00078e0204 */
[----:B-----5:R1:W5:Y:S01]  /*5e70*/  LDG.E R62, desc[UR38][R4.64] ;  /* 0x00000026043e7981 */ /* 0x020362000c1e1900 */
[----:B------:R-:W-:Y:S01]  /*5e80*/  MOV R100, 0x1 ;  /* 0x0000000100647802 */ /* 0x000fe20000000f00 */
[----:B------:R-:W-:Y:S06]  /*5e90*/  BRA `(.L_x_110) ;  /* 0x00000000000c7947 */ /* 0x000fec0003800000 */
.L_x_111:
[----:B------:R-:W1:Y:S01]  /*5ea0*/  LDCU UR4, c[0x0][0x880] ;  /* 0x00011000ff0477ac */ /* 0x000e620008000800 */
[----:B------:R-:W-:Y:S01]  /*5eb0*/  HFMA2 R100, -RZ, RZ, 0, 5.9604644775390625e-08 ;  /* 0x00000001ff647431 */ /* 0x000fe200000001ff */
[----:B-1---5:R-:W-:Y:S02]  /*5ec0*/  MOV R62, UR4 ;  /* 0x00000004003e7c02 */ /* 0x022fe40008000f00 */
.L_x_110:
[----:B-1----:R-:W1:Y:S02]  /*5ed0*/  LDC.64 R4, c[0x0][0x8b0] ;  /* 0x00022c00ff047b82 */ /* 0x002e640000000a00 */
        /* <DEDUP_REMOVED lines=11> */
[----:B------:R-:W-:Y:S05]  /*5f90*/  BRA `(.L_x_112) ;  /* 0x0000000000087947 */ /* 0x000fea0003800000 */
.L_x_113:
[----:B------:R-:W1:Y:S02]  /*5fa0*/  LDCU UR4, c[0x0][0x8a0] ;  /* 0x00011400ff0477ac */ /* 0x000e640008000800 */
[----:B-1---5:R-:W-:Y:S02]  /*5fb0*/  MOV R41, UR4 ;  /* 0x0000000400297c02 */ /* 0x022fe40008000f00 */
.L_x_112:
[----:B------:R-:W-:Y:S01]  /*5fc0*/  UISETP.NE.AND UP0, UPT, UR43, URZ, UPT ;  /* 0x000000ff2b00728c */ /* 0x000fe2000bf05270 */
[----:B------:R-:W-:Y:S01]  /*5fd0*/  PLOP3.LUT P0, PT, PT, PT, PT, 0x8, 0x80 ;  /* 0x000000000080781c */ /* 0x000fe20003f0e170 */
[----:B------:R-:W-:-:S03]  /*5fe0*/  IMAD.U32 R0, RZ, RZ, UR40 ;  /* 0x00000028ff007e24 */ /* 0x000fc6000f8e00ff */
[----:B------:R-:W-:-:S04]  /*5ff0*/  P2R R130, PR, RZ, 0x1 ;  /* 0x00000001ff827803 */ /* 0x000fc80000000000 */
[----:B------:R-:W-:Y:S05]  /*6000*/  BRA.U !UP0, `(.L_x_114) ;  /* 0x00000001083c7547 */ /* 0x000fea000b800000 */
[----:B------:R-:W-:-:S04]  /*6010*/  ISETP.NE.U32.AND P0, PT, R2, RZ, PT ;  /* 0x000000ff0200720c */ /* 0x000fc80003f05070 */
[----:B------:R-:W-:-:S13]  /*6020*/  ISETP.NE.AND.EX P0, PT, R3, RZ, PT, P0 ;  /* 0x000000ff0300720c */ /* 0x000fda0003f05300 */
[----:B-----5:R-:W-:-:S04]  /*6030*/  @!P0 FSETP.EQ.AND P1, PT, R62, RZ, PT ;  /* 0x000000ff3e00820b */ /* 0x020fc80003f22000 */
[----:B------:R-:W-:Y:S01]  /*6040*/  P2R R130, PR, RZ, 0x2 ;  /* 0x00000002ff827803 */ /* 0x000fe20000000000 */
[----:B------:R-:W-:Y:S08]  /*6050*/  @!P0 BRA `(.L_x_114) ;  /* 0x0000000000288947 */ /* 0x000ff00003800000 */
[----:B------:R-:W2:Y:S01]  /*6060*/  LDCU.64 UR4, c[0x0][0x888] ;  /* 0x00011100ff0477ac */ /* 0x000ea20008000a00 */
[----:B------:R-:W-:Y:S02]  /*6070*/  LOP3.LUT P1, RZ, R100, 0xff, RZ, 0xc0, !PT ;  /* 0x000000ff64ff7812 */ /* 0x000fe4000782c0ff */
[----:B------:R-:W-:-:S04]  /*6080*/  FSETP.NEU.AND P0, PT, R62, RZ, PT ;  /* 0x000000ff3e00720b */ /* 0x000fc80003f0d000 */
[----:B------:R-:W-:Y:S02]  /*6090*/  SEL R2, RZ, 0xffffffff, P0 ;  /* 0xffffffffff027807 */ /* 0x000fe40000000000 */
[----:B--2---:R-:W-:-:S04]  /*60a0*/  ISETP.NE.U32.AND P2, PT, RZ, UR4, PT ;  /* 0x00000004ff007c0c */ /* 0x004fc8000bf45070 */
[----:B------:R-:W-:-:S04]  /*60b0*/  ISETP.NE.AND.EX P2, PT, RZ, UR5, PT, P2 ;  /* 0x00000005ff007c0c */ /* 0x000fc8000bf45320 */
[----:B------:R-:W-:-:S04]  /*60c0*/  @!P1 SEL R2, RZ, 0xffffffff, P2 ;  /* 0xffffffffff029807 */ /* 0x000fc80001000000 */
[----:B------:R-:W-:-:S04]  /*60d0*/  LOP3.LUT R2, R2, 0x1, RZ, 0xc0, !PT ;  /* 0x0000000102027812 */ /* 0x000fc800078ec0ff */
[----:B------:R-:W-:-:S04]  /*60e0*/  ISETP.EQ.U32.AND P0, PT, R2, 0x1, PT ;  /* 0x000000010200780c */ /* 0x000fc80003f02070 */
[----:B------:R-:W-:-:S09]  /*60f0*/  P2R R130, PR, RZ, 0x1 ;  /* 0x00000001ff827803 */ /* 0x000fd20000000000 */
.L_x_114:
[----:B------:R-:W-:Y:S01]  /*6100*/  ISETP.NE.AND P4, PT, R130, RZ, PT ;  /* 0x000000ff8200720c */ /* 0x000fe20003f85270 */
[----:B------:R-:W2:Y:S01]  /*6110*/  LDCU.64 UR4, c[0x0][0x888] ;  /* 0x00011100ff0477ac */ /* 0x000ea20008000a00 */
[----:B------:R-:W-:Y:S01]  /*6120*/  IMAD.MOV.U32 R111, RZ, RZ, 0x1 ;  /* 0x00000001ff6f7424 */ /* 0x000fe200078e00ff */
[----:B------:R-:W-:Y:S01]  /*6130*/  CS2R R98, SRZ ;  /* 0x0000000000627805 */ /* 0x000fe2000001ff00 */
[----:B------:R-:W-:Y:S01]  /*6140*/  IMAD.SHL.U32 R105, R23, 0x40, RZ ;  /* 0x0000004017697824 */ /* 0x000fe200078e00ff */
[----:B------:R-:W-:Y:S01]  /*6150*/  CS2R R96, SRZ ;  /* 0x0000000000607805 */ /* 0x000fe2000001ff00 */
[----:B------:R-:W-:Y:S01]  /*6160*/  IMAD.SHL.U32 R104, R22, 0x80, RZ ;  /* 0x0000008016687824 */ /* 0x000fe200078e00ff */
[----:B------:R-:W-:Y:S01]  /*6170*/  CS2R R94, SRZ ;  /* 0x00000000005e7805 */ /* 0x000fe2000001ff00 */
[C---:B------:R-:W-:Y:S01]  /*6180*/  IMAD R37, R39.reuse, 0x40, R40 ;  /* 0x0000004027257824 */ /* 0x040fe200078e0228 */
[----:B------:R-:W-:Y:S01]  /*6190*/  CS2R R92, SRZ ;  /* 0x00000000005c7805 */ /* 0x000fe2000001ff00 */
[----:B------:R-:W-:Y:S01]  /*61a0*/  IMAD.MOV.U32 R38, RZ, RZ, RZ ;  /* 0x000000ffff267224 */ /* 0x000fe200078e00ff */
[----:B------:R-:W-:Y:S01]  /*61b0*/  CS2R R90, SRZ ;  /* 0x00000000005a7805 */ /* 0x000fe2000001ff00 */
[----:B------:R-:W-:Y:S01]  /*61c0*/  IMAD.U32 R110, RZ, RZ, UR37 ;  /* 0x00000025ff6e7e24 */ /* 0x000fe2000f8e00ff */
[----:B------:R-:W-:Y:S01]  /*61d0*/  CS2R R88, SRZ ;  /* 0x0000000000587805 */ /* 0x000fe2000001ff00 */
[--C-:B------:R-:W-:Y:S01]  /*61e0*/  @!P4 IMAD R2, R0, 0x8, R16.reuse ;  /* 0x000000080002c824 */ /* 0x100fe200078e0210 */
[----:B------:R-:W-:Y:S01]  /*61f0*/  @!P4 SHF.L.U32 R0, R112, 0x1f, RZ ;  /* 0x0000001f7000c819 */ /* 0x000fe200000006ff */
[----:B------:R-:W-:Y:S01]  /*6200*/  IMAD R16, R39, 0x8, R16 ;  /* 0x0000000827107824 */ /* 0x000fe200078e0210 */
[----:B------:R-:W-:Y:S01]  /*6210*/  CS2R R86, SRZ ;  /* 0x0000000000567805 */ /* 0x000fe2000001ff00 */
[----:B------:R-:W-:Y:S01]  /*6220*/  IMAD.U32 R109, RZ, RZ, UR40 ;  /* 0x00000028ff6d7e24 */ /* 0x000fe2000f8e00ff */
[----:B------:R3:W4:Y:S01]  /*6230*/  @!P4 SYNCS.PHASECHK.TRANS64.TRYWAIT P1, [R2+URZ+0xa0], R0 ;  /* 0x0000a0000200c5a7 */ /* 0x00072200080211ff */
[----:B--2---:R-:W-:-:S02]  /*6240*/  ISETP.NE.U32.AND P0, PT, RZ, UR4, PT ;  /* 0x00000004ff007c0c */ /* 0x004fc4000bf05070 */
[----:B------:R-:W-:Y:S02]  /*6250*/  CS2R R84, SRZ ;  /* 0x0000000000547805 */ /* 0x000fe4000001ff00 */
[----:B------:R-:W-:Y:S02]  /*6260*/  ISETP.NE.AND.EX P0, PT, RZ, UR5, PT, P0 ;  /* 0x00000005ff007c0c */ /* 0x000fe4000bf05300 */
[----:B---3--:R-:W-:Y:S02]  /*6270*/  SHF.L.U32 R0, R118, 0x1f, RZ ;  /* 0x0000001f76007819 */ /* 0x008fe400000006ff */
[----:B------:R-:W-:Y:S02]  /*6280*/  SEL R2, RZ, 0xffffffff, P0 ;  /* 0xffffffffff027807 */ /* 0x000fe40000000000 */
[----:B------:R-:W2:Y:S01]  /*6290*/  SYNCS.PHASECHK.TRANS64.TRYWAIT P2, [R16+URZ+0x100], R0 ;  /* 0x00010000100075a7 */ /* 0x000ea200080411ff */
[----:B------:R-:W-:Y:S02]  /*62a0*/  LOP3.LUT P0, R103, R100, 0xff, RZ, 0xc0, !PT ;  /* 0x000000ff64677812 */ /* 0x000fe4000780c0ff */
[----:B----4-:R-:W-:-:S02]  /*62b0*/  @!P4 SEL R111, RZ, 0x1, !P1 ;  /* 0x00000001ff6fc807 */ /* 0x010fc40004800000 */
[----:B--2---:R-:W-:Y:S02]  /*62c0*/  P2R R129, PR, RZ, 0x4 ;  /* 0x00000004ff817803 */ /* 0x004fe40000000000 */
[----:B-----5:R-:W-:-:S04]  /*62d0*/  FSETP.NEU.AND P2, PT, R62, RZ, PT ;  /* 0x000000ff3e00720b */ /* 0x020fc80003f4d000 */
[----:B------:R-:W-:-:S04]  /*62e0*/  SEL R0, RZ, 0xffffffff, P2 ;  /* 0xffffffffff007807 */ /* 0x000fc80001000000 */
[----:B------:R-:W-:Y:S02]  /*62f0*/  @P3 SEL R0, R2, R0, !P0 ;  /* 0x0000000002003207 */ /* 0x000fe40004000000 */
[----:B------:R-:W-:Y:S02]  /*6300*/  PLOP3.LUT P0, PT, PT, PT, PT, 0x80, 0x8 ;  /* 0x000000000008781c */ /* 0x000fe40003f0f070 */
[----:B------:R-:W-:-:S04]  /*6310*/  LOP3.LUT R0, R0, 0x1, RZ, 0xc0, !PT ;  /* 0x0000000100007812 */ /* 0x000fc800078ec0ff */
[----:B------:R-:W-:-:S04]  /*6320*/  ISETP.NE.U32.AND P2, PT, R0, 0x1, PT ;  /* 0x000000010000780c */ /* 0x000fc80003f45070 */
[----:B------:R-:W-:Y:S02]  /*6330*/  P2R R125, PR, RZ, 0x4 ;  /* 0x00000004ff7d7803 */ /* 0x000fe40000000000 */
[----:B------:R-:W-:-:S04]  /*6340*/  PLOP3.LUT P2, PT, PT, PT, PT, 0x8, 0x80 ;  /* 0x000000000080781c */ /* 0x000fc80003f4e170 */
[----:B------:R-:W-:-:S09]  /*6350*/  P2R R128, PR, RZ, 0x4 ;  /* 0x00000004ff807803 */ /* 0x000fd20000000000 */
.L_x_227:
[----:B------:R-:W-:Y:S01]  /*6360*/  ISETP.NE.AND P1, PT, R130, RZ, PT ;  /* 0x000000ff8200720c */ /* 0x000fe20003f25270 */
[----:B------:R-:W-:Y:S05]  /*6370*/  YIELD ;  /* 0x0000000000007946 */ /* 0x000fea0003800000 */
[----:B------:R-:W-:Y:S01]  /*6380*/  P2R R127, PR, RZ, 0x1 ;  /* 0x00000001ff7f7803 */ /* 0x000fe20000000000 */
[----:B------:R-:W-:Y:S06]  /*6390*/  BSSY B1, `(.L_x_115) ;  /* 0x000001d000017945 */ /* 0x000fec0003800000 */
[----:B------:R-:W-:Y:S05]  /*63a0*/  @P1 BRA `(.L_x_116) ;  /* 0x00000000006c1947 */ /* 0x000fea0003800000 */
[----:B------:R-:W-:Y:S01]  /*63b0*/  ISETP.NE.AND P1, PT, R125, RZ, PT ;  /* 0x000000ff7d00720c */ /* 0x000fe20003f25270 */
[----:B------:R-:W-:Y:S01]  /*63c0*/  BSSY B0, `(.L_x_117) ;  /* 0x000000e000007945 */ /* 0x000fe20003800000 */
[----:B------:R-:W-:Y:S11]  /*63d0*/  ISETP.NE.AND P0, PT, R111, RZ, PT ;  /* 0x000000ff6f00720c */ /* 0x000ff60003f05270 */
[----:B------:R-:W-:Y:S05]  /*63e0*/  @P1 LEA R6, R109, R120, 0xd ;  /* 0x000000786d061211 */ /* 0x000fea00078e68ff */
[--C-:B-1----:R-:W-:Y:S02]  /*63f0*/  @P1 IMAD R5, R122, -0x10, R6.reuse ;  /* 0xfffffff07a051824 */ /* 0x102fe400078e0206 */
[----:B------:R-:W-:Y:S03]  /*6400*/  @P1 IMAD R4, R121, -0x10, R6 ;  /* 0xfffffff079041824 */ /* 0x000fe600078e0206 */
[----:B------:R-:W-:Y:S01]  /*6410*/  @P1 LEA R3, R119, R5, 0x4 ;  /* 0x0000000577031211 */ /* 0x000fe200078e20ff */
[----:B------:R-:W-:Y:S06]  /*6420*/  @P0 BRA `(.L_x_118) ;  /* 0x00000000001c0947 */ /* 0x000fec0003800000 */
[----:B------:R-:W1:Y:S01]  /*6430*/  S2UR UR4, SR_CgaCtaId ;  /* 0x00000000000479c3 */ /* 0x000e620000008800 */
[----:B------:R-:W-:Y:S01]  /*6440*/  UMOV UR5, 0x400 ;  /* 0x0000040000057882 */ /* 0x000fe20000000000 */
[----:B------:R-:W-:Y:S01]  /*6450*/  SHF.L.U32 R0, R112, 0x1f, RZ ;  /* 0x0000001f70007819 */ /* 0x000fe200000006ff */
[----:B-1----:R-:W-:Y:S06]  /*6460*/  ULEA UR4, UR4, UR5, 0x18 ;  /* 0x0000000504047291 */ /* 0x002fec000f8ec0ff */
[----:B------:R-:W-:Y:S04]  /*6470*/  LEA R2, R109, UR4, 0x3 ;  /* 0x000000046d027c11 */ /* 0x000fe8000f8e18ff */
[----:B------:R-:W1:Y:S02]  /*6480*/  SYNCS.PHASECHK.TRANS64.TRYWAIT P0, [R2+URZ+0xa0], R0 ;  /* 0x0000a000020075a7 */ /* 0x000e6400080011ff */
[----:B-1----:R-:W-:Y:S05]  /*6490*/  @!P0 BRA `(.L_x_119) ;  /* 0x0000004c00908947 */ /* 0x002fea0003800000 */
.L_x_118:
[----:B------:R-:W-:Y:S05]  /*64a0*/  BSYNC B0 ;  /* 0x0000000000007941 */ /* 0x000fea0003800000 */
.L_x_117:
[----:B------:R-:W-:Y:S01]  /*64b0*/  ISETP.NE.AND P0, PT, R125, RZ, PT ;  /* 0x000000ff7d00720c */ /* 0x000fe20003f05270 */
[----:B------:R-:W-:Y:S11]  /*64c0*/  VIADD R109, R109, 0x1 ;  /* 0x000000016d6d7836 */ /* 0x000ff60000000000 */
[----:B------:R-:W-:Y:S01]  /*64d0*/  @!UPT UIADD3 URZ, UPT, UPT, URZ, URZ, URZ ;  /* 0x000000fffffff290 */ /* 0x000fe2000fffe0ff */
[----:B------:R2:W3:Y:S04]  /*64e0*/  @P0 LDS.128 R84, [R6] ;  /* 0x0000000006540984 */ /* 0x0004e80000000c00 */
[----:B------:R2:W4:Y:S04]  /*64f0*/  @P0 LDS.128 R92, [R4+0x20] ;  /* 0x00002000045c0984 */ /* 0x0005280000000c00 */
[----:B------:R2:W2:Y:S04]  /*6500*/  @P0 LDS.128 R88, [R5+0x10] ;  /* 0x0000100005580984 */ /* 0x0004a80000000c00 */
[----:B------:R2:W2:Y:S01]  /*6510*/  @P0 LDS.128 R96, [R3+0x10] ;  /* 0x0000100003600984 */ /* 0x0004a20000000c00 */
[C---:B------:R-:W-:Y:S04]  /*6520*/  ISETP.NE.AND P0, PT, R109.reuse, 0x3, PT ;  /* 0x000000036d00780c */ /* 0x040fe80003f05270 */
[----:B-1----:R-:W-:Y:S02]  /*6530*/  SEL R0, RZ, 0x1, P0 ;  /* 0x00000001ff007807 */ /* 0x002fe40000000000 */
[----:B------:R-:W-:Y:S02]  /*6540*/  SEL R109, R109, RZ, P0 ;  /* 0x000000ff6d6d7207 */ /* 0x000fe40000000000 */
[----:B------:R-:W-:Y:S02]  /*6550*/  LOP3.LUT R112, R112, R0, RZ, 0x3c, !PT ;  /* 0x0000000070707212 */ /* 0x000fe400078e3cff */
.L_x_116:
[----:B------:R-:W-:Y:S05]  /*6560*/  BSYNC B1 ;  /* 0x0000000000017941 */ /* 0x000fea0003800000 */
.L_x_115:
[----:B------:R-:W-:Y:S01]  /*6570*/  ISETP.NE.AND P1, PT, R129, RZ, PT ;  /* 0x000000ff8100720c */ /* 0x000fe20003f25270 */
[----:B------:R-:W5:Y:S01]  /*6580*/  S2UR UR4, SR_CgaCtaId ;  /* 0x00000000000479c3 */ /* 0x000f620000008800 */
[----:B------:R-:W-:Y:S01]  /*6590*/  ISETP.NE.AND P0, PT, R128, RZ, PT ;  /* 0x000000ff8000720c */ /* 0x000fe20003f05270 */
[----:B------:R-:W-:Y:S01]  /*65a0*/  IMAD.IADD R2, R37, 0x1, R38 ;  /* 0x0000000125027824 */ /* 0x000fe200078e0226 */
[----:B------:R-:W-:Y:S01]  /*65b0*/  MOV R101, 0x400 ;  /* 0x0000040000657802 */ /* 0x000fe20000000f00 */
[----:B------:R-:W-:Y:S01]  /*65c0*/  BSSY B0, `(.L_x_120) ;  /* 0x000000a000007945 */ /* 0x000fe20003800000 */
[----:B------:R-:W-:Y:S02]  /*65d0*/  PLOP3.LUT P0, PT, P0, P1, PT, 0xf8, 0x8f ;  /* 0x00000000008f781c */ /* 0x000fe40000703f70 */
[----:B--2---:R-:W-:Y:S01]  /*65e0*/  SHF.R.U32.HI R3, RZ, 0x15, R2 ;  /* 0x00000015ff037819 */ /* 0x004fe20000011602 */
[----:B-----5:R-:W-:Y:S05]  /*65f0*/  IMAD.U32 R102, RZ, RZ, UR4 ;  /* 0x00000004ff667e24 */ /* 0x020fea000f8e00ff */
[----:B------:R-:W-:Y:S05]  /*6600*/  LEA R101, R102, R101, 0x18 ;  /* 0x0000006566657211 */ /* 0x000fea00078ec0ff */
[----:B------:R-:W-:Y:S01]  /*6610*/  IMAD R131, R39, 0x8, R101 ;  /* 0x0000000827837824 */ /* 0x000fe200078e0265 */
[----:B------:R-:W-:Y:S06]  /*6620*/  @P0 BRA `(.L_x_121) ;  /* 0x00000000000c0947 */ /* 0x000fec0003800000 */
[----:B------:R-:W-:Y:S04]  /*6630*/  SHF.L.U32 R0, R118, 0x1f, RZ ;  /* 0x0000001f76007819 */ /* 0x000fe800000006ff */
[----:B------:R-:W2:Y:S02]  /*6640*/  SYNCS.PHASECHK.TRANS64.TRYWAIT P0, [R131+URZ+0x100], R0 ;  /* 0x00010000830075a7 */ /* 0x000ea400080011ff */
[----:B--2---:R-:W-:Y:S05]  /*6650*/  @!P0 BRA `(.L_x_122) ;  /* 0x0000004c00348947 */ /* 0x004fea0003800000 */
.L_x_121:
[----:B------:R-:W-:Y:S05]  /*6660*/  BSYNC B0 ;  /* 0x0000000000007941 */ /* 0x000fea0003800000 */
.L_x_120:
[----:B------:R-:W-:Y:S11]  /*6670*/  LOP3.LUT P0, RZ, R3, 0x3, R124, 0x48, !PT ;  /* 0x0000000303ff7812 */ /* 0x000ff6000780487c */
[----:B------:R-:W-:Y:S02]  /*6680*/  @!UPT UIADD3 URZ, UPT, UPT, URZ, URZ, URZ ;  /* 0x000000fffffff290 */ /* 0x000fe4000fffe0ff */
[----:B------:R-:W-:Y:S05]  /*6690*/  @!P0 BRA `(.L_x_123) ;  /* 0x0000000000408947 */ /* 0x000fea0003800000 */
[----:B------:R-:W1:Y:S01]  /*66a0*/  LDCU.64 UR8, c[0x4][0x70] ;  /* 0x01000e00ff0877ac */ /* 0x000e620008000a00 */
[----:B------:R-:W-:Y:S01]  /*66b0*/  MOV R15, 0x0 ;  /* 0x00000000000f7802 */ /* 0x000fe20000000f00 */
[----:B------:R-:W-:Y:S02]  /*66c0*/  HFMA2 R12, -RZ, RZ, 0, 5.9604644775390625e-08 ;  /* 0x00000001ff0c7431 */ /* 0x000fe400000001ff */
[----:B------:R-:W-:Y:S02]  /*66d0*/  IMAD.MOV.U32 R8, RZ, RZ, 0x192 ;  /* 0x00000192ff087424 */ /* 0x000fe400078e00ff */
[----:B------:R-:W-:Y:S01]  /*66e0*/  IMAD.MOV.U32 R13, RZ, RZ, RZ ;  /* 0x000000ffff0d7224 */ /* 0x000fe200078e00ff */
[----:B------:R-:W5:Y:S01]  /*66f0*/  LDCU.64 UR6, c[0x4][0x78] ;  /* 0x01000f00ff0677ac */ /* 0x000f620008000a00 */
[----:B------:R-:W2:Y:S01]  /*6700*/  LDC.64 R14, c[0x4][R15] ;  /* 0x010000000f0e7b82 */ /* 0x000ea20000000a00 */
[----:B------:R-:W3:Y:S01]  /*6710*/  LDCU.64 UR4, c[0x4][0x10] ;  /* 0x01000200ff0477ac */ /* 0x000ee20008000a00 */
[----:B-1----:R-:W-:Y:S01]  /*6720*/  MOV R5, UR9 ;  /* 0x0000000900057c02 */ /* 0x002fe20008000f00 */
[----:B------:R-:W-:Y:S01]  /*6730*/  IMAD.U32 R4, RZ, RZ, UR8 ;  /* 0x00000008ff047e24 */ /* 0x000fe2000f8e00ff */
[----:B-----5:R-:W-:Y:S01]  /*6740*/  MOV R7, UR7 ;  /* 0x0000000700077c02 */ /* 0x020fe20008000f00 */
[----:B------:R-:W-:Y:S01]  /*6750*/  IMAD.U32 R6, RZ, RZ, UR6 ;  /* 0x00000006ff067e24 */ /* 0x000fe2000f8e00ff */
[----:B---3--:R-:W-:Y:S01]  /*6760*/  MOV R11, UR5 ;  /* 0x00000005000b7c02 */ /* 0x008fe20008000f00 */
[----:B------:R-:W-:Y:S02]  /*6770*/  IMAD.U32 R10, RZ, RZ, UR4 ;  /* 0x00000004ff0a7e24 */ /* 0x000fe4000f8e00ff */
[----:B------:R-:W-:Y:S07]  /*6780*/  LEPC R20, `(.L_x_123) ;  /* 0x000000001014794e */ /* 0x000fee0000000000 */
[----:B--2-4-:R-:W-:Y:S05]  /*6790*/  CALL.ABS.NOINC R14 ;  /* 0x000000000e007343 */ /* 0x014fea0003c00000 */
.L_x_123:
[----:B------:R-:W-:Y:S05]  /*67a0*/  WARPSYNC.ALL ;  /* 0x0000000000007948 */ /* 0x000fea0003800000 */
[----:B------:R-:W-:Y:S01]  /*67b0*/  R2UR UR4, R2 ;  /* 0x00000000020472ca */ /* 0x000fe200000e0000 */
[----:B------:R-:W-:Y:S01]  /*67c0*/  BSSY.RECONVERGENT B1, `(.L_x_124) ;  /* 0x000017b000017945 */ /* 0x000fe20003800200 */
[C---:B---3--:R-:W-:Y:S02]  /*67d0*/  SHF.L.U32 R42, R84.reuse, 0x10, RZ ;  /* 0x00000010542a7819 */ /* 0x048fe400000006ff */
[----:B------:R-:W-:Y:S02]  /*67e0*/  LOP3.LUT R43, R84, 0xffff0000, RZ, 0xc0, !PT ;  /* 0xffff0000542b7812 */ /* 0x000fe400078ec0ff */
[----:B------:R-:W-:Y:S02]  /*67f0*/  SHF.L.U32 R44, R85, 0x10, RZ ;  /* 0x00000010552c7819 */ /* 0x000fe400000006ff */
[----:B------:R-:W-:Y:S02]  /*6800*/  MOV R61, 0x3bbb989d ;  /* 0x3bbb989d003d7802 */ /* 0x000fe40000000f00 */
[----:B------:R-:W-:Y:S03]  /*6810*/  ISETP.NE.AND P6, PT, R128, RZ, PT ;  /* 0x000000ff8000720c */ /* 0x000fe60003fc5270 */
[----:B-1----:R-:W1:Y:S10]  /*6820*/  LDTM.x32 R4, tmem[UR4] ;  /* 0x00000004000479ee */ /* 0x002e7400082c0000 */
[----:B------:R-:W-:Y:S01]  /*6830*/  @P6 NOP ;  /* 0x0000000000006918 */ /* 0x000fe20000000000 */
[----:B--2---:R-:W-:Y:S04]  /*6840*/  @P6 IADD3 R131, PT, PT, R131, 0x120, RZ ;  /* 0x0000012083836810 */ /* 0x004fe80007ffe0ff */
[----:B------:R-:W-:Y:S04]  /*6850*/  @P6 LOP3.LUT R131, R131, 0xfefffff8, RZ, 0xc0, !PT ;  /* 0xfefffff883836812 */ /* 0x000fe800078ec0ff */
[----:B-1----:R1:W-:Y:S01]  /*6860*/  @P6 SYNCS.ARRIVE.TRANS64.RED.A1T0 RZ, [R131+URZ], RZ ;  /* 0x000000ff83ff69a7 */ /* 0x0023e200081004ff */
[C---:B------:R-:W-:Y:S01]  /*6870*/  FMUL R0, R41.reuse, R4 ;  /* 0x0000000429007220 */ /* 0x040fe20000400000 */
        /* <DEDUP_REMOVED lines=17> */
[----:B------:R-:W-:Y:S01]  /*6990*/  FMUL R25, R41, R29 ;  /* 0x0000001d29197220 */ /* 0x000fe20000400000 */
[----:B------:R-:W-:Y:S01]  /*69a0*/  LOP3.LUT R32, R85, 0xffff0000, RZ, 0xc0, !PT ;  /* 0xffff000055207812 */ /* 0x000fe200078ec0ff */
[C---:B------:R-:W-:Y:S01]  /*69b0*/  FMUL R7, R41.reuse, R7 ;  /* 0x0000000729077220 */ /* 0x040fe20000400000 */
[C---:B------:R-:W-:Y:S01]  /*69c0*/  FMUL R18, R41.reuse, R22 ;  /* 0x0000001629127220 */ /* 0x040fe20000400000 */
[C---:B------:R-:W-:Y:S01]  /*69d0*/  FMUL R29, R41.reuse, R33 ;  /* 0x00000021291d7220 */ /* 0x040fe20000400000 */
[C---:B------:R-:W-:Y:S01]  /*69e0*/  FMUL R22, R41.reuse, R26 ;  /* 0x0000001a29167220 */ /* 0x040fe20000400000 */
[----:B------:R-:W-:Y:S01]  /*69f0*/  FFMA R0, R62, R42, R0 ;  /* 0x0000002a3e007223 */ /* 0x000fe20000000000 */
[----:B------:R-:W-:Y:S01]  /*6a00*/  SHF.L.U32 R33, R86, 0x10, RZ ;  /* 0x0000001056217819 */ /* 0x000fe200000006ff */
[C---:B------:R-:W-:Y:S01]  /*6a10*/  FMUL R26, R41.reuse, R30 ;  /* 0x0000001e291a7220 */ /* 0x040fe20000400000 */
[C---:B------:R-:W-:Y:S01]  /*6a20*/  FFMA R2, R62.reuse, R43, R2 ;  /* 0x0000002b3e027223 */ /* 0x040fe20000000002 */
[----:B------:R-:W-:Y:S01]  /*6a30*/  FMUL R30, R41, R34 ;  /* 0x00000022291e7220 */ /* 0x000fe20000400000 */
[----:B------:R-:W-:Y:S01]  /*6a40*/  FFMA R3, R62, R44, R3 ;  /* 0x0000002c3e037223 */ /* 0x000fe20000000003 */
[----:B------:R-:W-:Y:S01]  /*6a50*/  LOP3.LUT R34, R86, 0xffff0000, RZ, 0xc0, !PT ;  /* 0xffff000056227812 */ /* 0x000fe200078ec0ff */
[C---:B------:R-:W-:Y:S01]  /*6a60*/  FFMA R7, R62.reuse, R32, R7 ;  /* 0x000000203e077223 */ /* 0x040fe20000000007 */
[C---:B------:R-:W-:Y:S01]  /*6a70*/  SHF.L.U32 R32, R87.reuse, 0x10, RZ ;  /* 0x0000001057207819 */ /* 0x040fe200000006ff */
[----:B------:R-:W-:Y:S01]  /*6a80*/  FFMA R4, R62, R33, R4 ;  /* 0x000000213e047223 */ /* 0x000fe20000000004 */
[----:B------:R-:W-:Y:S01]  /*6a90*/  LOP3.LUT R42, R87, 0xffff0000, RZ, 0xc0, !PT ;  /* 0xffff0000572a7812 */ /* 0x000fe200078ec0ff */
[----:B------:R-:W-:Y:S01]  /*6aa0*/  FMUL R11, R41, R11 ;  /* 0x0000000b290b7220 */ /* 0x000fe20000400000 */
[----:B------:R-:W-:Y:S01]  /*6ab0*/  SHF.L.U32 R33, R88, 0x10, RZ ;  /* 0x0000001058217819 */ /* 0x000fe200000006ff */
[C---:B------:R-:W-:Y:S01]  /*6ac0*/  FFMA R5, R62.reuse, R34, R5 ;  /* 0x000000223e057223 */ /* 0x040fe20000000005 */
[C---:B------:R-:W-:Y:S01]  /*6ad0*/  FFMA R6, R62.reuse, R32, R6 ;  /* 0x000000203e067223 */ /* 0x040fe20000000006 */
[----:B------:R-:W-:Y:S01]  /*6ae0*/  FFMA R11, R62, R42, R11 ;  /* 0x0000002a3e0b7223 */ /* 0x000fe2000000000b */
[----:B------:R-:W-:Y:S01]  /*6af0*/  LOP3.LUT R32, R88, 0xffff0000, RZ, 0xc0, !PT ;  /* 0xffff000058207812 */ /* 0x000fe200078ec0ff */
[C---:B------:R-:W-:Y:S01]  /*6b00*/  FFMA R8, R62.reuse, R33, R8 ;  /* 0x000000213e087223 */ /* 0x040fe20000000008 */
[----:B------:R-:W-:Y:S01]  /*6b10*/  SHF.L.U32 R34, R89, 0x10, RZ ;  /* 0x0000001059227819 */ /* 0x000fe200000006ff */
[----:B------:R-:W-:Y:S01]  /*6b20*/  FMUL R15, R41, R15 ;  /* 0x0000000f290f7220 */ /* 0x000fe20000400000 */
[----:B------:R-:W-:Y:S01]  /*6b30*/  LOP3.LUT R33, R89, 0xffff0000, RZ, 0xc0, !PT ;  /* 0xffff000059217812 */ /* 0x000fe200078ec0ff */
[----:B------:R-:W-:Y:S01]  /*6b40*/  FFMA R9, R62, R32, R9 ;  /* 0x000000203e097223 */ /* 0x000fe20000000009 */
[----:B------:R-:W-:Y:S01]  /*6b50*/  SHF.L.U32 R42, R90, 0x10, RZ ;  /* 0x000000105a2a7819 */ /* 0x000fe200000006ff */
[----:B------:R-:W-:Y:S01]  /*6b60*/  FFMA R10, R62, R34, R10 ;  /* 0x000000223e0a7223 */ /* 0x000fe2000000000a */
[----:B------:R-:W-:Y:S01]  /*6b70*/  LOP3.LUT R32, R90, 0xffff0000, RZ, 0xc0, !PT ;  /* 0xffff00005a207812 */ /* 0x000fe200078ec0ff */
[C---:B------:R-:W-:Y:S01]  /*6b80*/  FFMA R15, R62.reuse, R33, R15 ;  /* 0x000000213e0f7223 */ /* 0x040fe2000000000f */
[C---:B------:R-:W-:Y:S01]  /*6b90*/  SHF.L.U32 R33, R91.reuse, 0x10, RZ ;  /* 0x000000105b217819 */ /* 0x040fe200000006ff */
[C---:B------:R-:W-:Y:S01]  /*6ba0*/  FFMA R12, R62.reuse, R42, R12 ;  /* 0x0000002a3e0c7223 */ /* 0x040fe2000000000c */
[----:B------:R-:W-:Y:S01]  /*6bb0*/  LOP3.LUT R34, R91, 0xffff0000, RZ, 0xc0, !PT ;  /* 0xffff00005b227812 */ /* 0x000fe200078ec0ff */
[----:B------:R-:W-:Y:S01]  /*6bc0*/  FFMA R13, R62, R32, R13 ;  /* 0x000000203e0d7223 */ /* 0x000fe2000000000d */
[----:B------:R-:W-:Y:S01]  /*6bd0*/  FMUL R19, R41, R19 ;  /* 0x0000001329137220 */ /* 0x000fe20000400000 */
[----:B----4-:R-:W-:Y:S01]  /*6be0*/  SHF.L.U32 R32, R92, 0x10, RZ ;  /* 0x000000105c207819 */ /* 0x010fe200000006ff */
        /* <DEDUP_REMOVED lines=8> */
[----:B------:R-:W-:Y:S01]  /*6c70*/  SHF.L.U32 R34, R94, 0x10, RZ ;  /* 0x000000105e227819 */ /* 0x000fe200000006ff */
[----:B------:R-:W-:Y:S01]  /*6c80*/  FFMA R18, R62, R33, R18 ;  /* 0x000000213e127223 */ /* 0x000fe20000000012 */
[----:B------:R-:W-:Y:S01]  /*6c90*/  LOP3.LUT R33, R94, 0xffff0000, RZ, 0xc0, !PT ;  /* 0xffff00005e217812 */ /* 0x000fe200078ec0ff */
[C---:B------:R-:W-:Y:S01]  /*6ca0*/  FFMA R23, R62.reuse, R32, R23 ;  /* 0x000000203e177223 */ /* 0x040fe20000000017 */
[C---:B------:R-:W-:Y:S01]  /*6cb0*/  SHF.L.U32 R42, R95.reuse, 0x10, RZ ;  /* 0x000000105f2a7819 */ /* 0x040fe200000006ff */
[C---:B------:R-:W-:Y:S01]  /*6cc0*/  FFMA R20, R62.reuse, R34, R20 ;  /* 0x000000223e147223 */ /* 0x040fe20000000014 */
[----:B------:R-:W-:Y:S01]  /*6cd0*/  LOP3.LUT R32, R95, 0xffff0000, RZ, 0xc0, !PT ;  /* 0xffff00005f207812 */ /* 0x000fe200078ec0ff */
[----:B------:R-:W-:Y:S01]  /*6ce0*/  FMUL R27, R41, R27 ;  /* 0x0000001b291b7220 */ /* 0x000fe20000400000 */
[----:B------:R-:W-:Y:S01]  /*6cf0*/  FFMA R21, R62, R33, R21 ;  /* 0x000000213e157223 */ /* 0x000fe20000000015 */
[----:B------:R-:W-:Y:S01]  /*6d00*/  SHF.L.U32 R33, R96, 0x10, RZ ;  /* 0x0000001060217819 */ /* 0x000fe200000006ff */
        /* <DEDUP_REMOVED lines=13> */
[C---:B------:R-:W-:Y:S01]  /*6de0*/  SHF.L.U32 R34, R99.reuse, 0x10, RZ ;  /* 0x0000001063227819 */ /* 0x040fe200000006ff */
[----:B------:R-:W-:Y:S01]  /*6df0*/  HFMA2 R33, -RZ, RZ, 3.7421875, 0 ;  /* 0x437c0000ff217431 */ /* 0x000fe200000001ff */
[----:B------:R-:W-:Y:S01]  /*6e00*/  LOP3.LUT R42, R99, 0xffff0000, RZ, 0xc0, !PT ;  /* 0xffff0000632a7812 */ /* 0x000fe200078ec0ff */
[----:B------:R-:W-:Y:S01]  /*6e10*/  FMUL R35, R41, R35 ;  /* 0x0000002329237220 */ /* 0x000fe20000400000 */
[C---:B------:R-:W-:Y:S01]  /*6e20*/  FFMA R29, R62.reuse, R32, R29 ;  /* 0x000000203e1d7223 */ /* 0x040fe2000000001d */
[C---:B------:R-:W-:Y:S02]  /*6e30*/  FFMA R30, R62.reuse, R34, R30 ;  /* 0x000000223e1e7223 */ /* 0x040fe4000000001e */
[----:B------:R-:W-:Y:S01]  /*6e40*/  FFMA R35, R62, R42, R35 ;  /* 0x0000002a3e237223 */ /* 0x000fe20000000023 */
[----:B------:R-:W-:Y:S04]  /*6e50*/  FFMA.SAT R34, R0, -R61, 0.5 ;  /* 0x3f00000000227423 */ /* 0x000fe8000000283d */
[----:B------:R-:W-:Y:S04]  /*6e60*/  FFMA.RM R34, R34, R33, 12582913 ;  /* 0x4b40000122227423 */ /* 0x000fe80000004021 */
[----:B------:R-:W-:Y:S04]  /*6e70*/  FADD R32, R34, -12583039 ;  /* 0xcb40007f22207421 */ /* 0x000fe80000000000 */
[C---:B------:R-:W-:Y:S04]  /*6e80*/  FFMA R32, R0.reuse, -1.4426950216293334961, -R32 ;  /* 0xbfb8aa3b00207823 */ /* 0x040fe80000000820 */
[----:B------:R-:W-:Y:S01]  /*6e90*/  FFMA R32, R0, -1.925963033500011079e-08, R32 ;  /* 0xb2a5706000207823 */ /* 0x000fe20000000020 */
[----:B------:R-:W-:Y:S03]  /*6ea0*/  FFMA.SAT R0, R2, -R61, 0.5 ;  /* 0x3f00000002007423 */ /* 0x000fe6000000283d */
[----:B------:R2:W3:Y:S01]  /*6eb0*/  MUFU.EX2 R63, R32 ;  /* 0x00000020003f7308 */ /* 0x0004e20000000800 */
[----:B------:R-:W-:Y:S04]  /*6ec0*/  FFMA.RM R42, R0, R33, 12582913 ;  /* 0x4b400001002a7423 */ /* 0x000fe80000004021 */
[----:B------:R-:W-:Y:S04]  /*6ed0*/  FADD R0, R42, -12583039 ;  /* 0xcb40007f2a007421 */ /* 0x000fe80000000000 */
[C---:B------:R-:W-:Y:S04]  /*6ee0*/  FFMA R0, R2.reuse, -1.4426950216293334961, -R0 ;  /* 0xbfb8aa3b02007823 */ /* 0x040fe80000000800 */
[----:B------:R-:W-:Y:S01]  /*6ef0*/  FFMA R0, R2, -1.925963033500011079e-08, R0 ;  /* 0xb2a5706002007823 */ /* 0x000fe20000000000 */
[----:B------:R-:W-:Y:S03]  /*6f00*/  FFMA.SAT R2, R3, -R61, 0.5 ;  /* 0x3f00000003027423 */ /* 0x000fe6000000283d */
[----:B------:R4:W5:Y:S01]  /*6f10*/  MUFU.EX2 R64, R0 ;  /* 0x0000000000407308 */ /* 0x0009620000000800 */
[----:B------:R-:W-:Y:S04]  /*6f20*/  FFMA.RM R43, R2, R33, 12582913 ;  /* 0x4b400001022b7423 */ /* 0x000fe80000004021 */
[----:B------:R-:W-:Y:S04]  /*6f30*/  FADD R2, R43, -12583039 ;  /* 0xcb40007f2b027421 */ /* 0x000fe80000000000 */
[C---:B------:R-:W-:Y:S04]  /*6f40*/  FFMA R2, R3.reuse, -1.4426950216293334961, -R2 ;  /* 0xbfb8aa3b03027823 */ /* 0x040fe80000000802 */
[----:B------:R-:W-:Y:S01]  /*6f50*/  FFMA R2, R3, -1.925963033500011079e-08, R2 ;  /* 0xb2a5706003027823 */ /* 0x000fe20000000002 */
[----:B------:R-:W-:Y:S03]  /*6f60*/  FFMA.SAT R3, R7, -R61, 0.5 ;  /* 0x3f00000007037423 */ /* 0x000fe6000000283d */
[----:B------:R-:W1:Y:S01]  /*6f70*/  MUFU.EX2 R65, R2 ;  /* 0x0000000200417308 */ /* 0x000e620000000800 */
[----:B------:R-:W-:Y:S04]  /*6f80*/  FFMA.RM R44, R3, R33, 12582913 ;  /* 0x4b400001032c7423 */ /* 0x000fe80000004021 */
[----:B------:R-:W-:Y:S04]  /*6f90*/  FADD R3, R44, -12583039 ;  /* 0xcb40007f2c037421 */ /* 0x000fe80000000000 */
[C---:B------:R-:W-:Y:S04]  /*6fa0*/  FFMA R3, R7.reuse, -1.4426950216293334961, -R3 ;  /* 0xbfb8aa3b07037823 */ /* 0x040fe80000000803 */
[----:B------:R-:W-:Y:S01]  /*6fb0*/  FFMA R3, R7, -1.925963033500011079e-08, R3 ;  /* 0xb2a5706007037823 */ /* 0x000fe20000000003 */
[C---:B------:R-:W-:Y:S03]  /*6fc0*/  FFMA.SAT R7, R4.reuse, -R61, 0.5 ;  /* 0x3f00000004077423 */ /* 0x040fe6000000283d */
        /* <DEDUP_REMOVED lines=29> */
[C---:B------:R-:W-:Y:S04]  /*71a0*/  FFMA.SAT R8, R9.reuse, -R61, 0.5 ;  /* 0x3f00000009087423 */ /* 0x040fe8000000283d */
[----:B------:R-:W-:Y:S04]  /*71b0*/  FFMA.RM R50, R8, R33, 12582913 ;  /* 0x4b40000108327423 */ /* 0x000fe80000004021 */
[----:B------:R-:W-:Y:S04]  /*71c0*/  FADD R8, R50, -12583039 ;  /* 0xcb40007f32087421 */ /* 0x000fe80000000000 */
[C---:B------:R-:W-:Y:S04]  /*71d0*/  FFMA R8, R9.reuse, -1.4426950216293334961, -R8 ;  /* 0xbfb8aa3b09087823 */ /* 0x040fe80000000808 */
[----:B------:R-:W-:Y:S01]  /*71e0*/  FFMA R8, R9, -1.925963033500011079e-08, R8 ;  /* 0xb2a5706009087823 */ /* 0x000fe20000000008 */
[C---:B------:R-:W-:Y:S03]  /*71f0*/  FFMA.SAT R9, R10.reuse, -R61, 0.5 ;  /* 0x3f0000000a097423 */ /* 0x040fe6000000283d */
[----:B------:R-:W-:Y:S01]  /*7200*/  MUFU.EX2 R71, R8 ;  /* 0x0000000800477308 */ /* 0x000fe20000000800 */
        /* <DEDUP_REMOVED lines=55> */
[----:B------:R-:W-:Y:S03]  /*7580*/  FFMA.SAT R23, R20, -R61, 0.5 ;  /* 0x3f00000014177423 */ /* 0x000fe6000000283d */
[----:B------:R3:W-:Y:S01]  /*7590*/  MUFU.EX2 R78, R18 ;  /* 0x00000012004e7308 */ /* 0x0007e20000000800 */
[----:B--2---:R-:W-:Y:S04]  /*75a0*/  FFMA.RM R32, R23, R33, 12582913 ;  /* 0x4b40000117207423 */ /* 0x004fe80000004021 */
[----:B------:R-:W-:Y:S04]  /*75b0*/  FADD R23, R32, -12583039 ;  /* 0xcb40007f20177421 */ /* 0x000fe80000000000 */
[C---:B------:R-:W-:Y:S04]  /*75c0*/  FFMA R23, R20.reuse, -1.4426950216293334961, -R23 ;  /* 0xbfb8aa3b14177823 */ /* 0x040fe80000000817 */
[----:B------:R-:W-:Y:S01]  /*75d0*/  FFMA R23, R20, -1.925963033500011079e-08, R23 ;  /* 0xb2a5706014177823 */ /* 0x000fe20000000017 */
[----:B----4-:R-:W-:Y:S03]  /*75e0*/  FFMA.SAT R0, R21, -R61, 0.5 ;  /* 0x3f00000015007423 */ /* 0x010fe6000000283d */
[----:B------:R2:W-:Y:S01]  /*75f0*/  MUFU.EX2 R79, R23 ;  /* 0x00000017004f7308 */ /* 0x0005e20000000800 */
[----:B------:R-:W-:Y:S01]  /*7600*/  FFMA.RM R20, R0, R33, 12582913 ;  /* 0x4b40000100147423 */ /* 0x000fe20000004021 */
[----:B---3--:R-:W-:Y:S03]  /*7610*/  @P6 IADD3 R18, PT, PT, R39, 0x1, RZ ;  /* 0x0000000127126810 */ /* 0x008fe60007ffe0ff */
[----:B------:R-:W-:Y:S01]  /*7620*/  FADD R0, R20, -12583039 ;  /* 0xcb40007f14007421 */ /* 0x000fe20000000000 */
[C---:B------:R-:W-:Y:S03]  /*7630*/  @P6 ISETP.NE.AND P0, PT, R18.reuse, 0x4, PT ;  /* 0x000000041200680c */ /* 0x040fe60003f05270 */
[C---:B------:R-:W-:Y:S01]  /*7640*/  FFMA R0, R21.reuse, -1.4426950216293334961, -R0 ;  /* 0xbfb8aa3b15007823 */ /* 0x040fe20000000800 */
[----:B------:R-:W-:Y:S02]  /*7650*/  @P6 SEL R39, R18, RZ, P0 ;  /* 0x000000ff12276207 */ /* 0x000fe40000000000 */
[----:B------:R-:W-:Y:S01]  /*7660*/  SHF.L.U32 R18, R44, 0x17, RZ ;  /* 0x000000172c127819 */ /* 0x000fe200000006ff */
[----:B------:R-:W-:Y:S01]  /*7670*/  FFMA R0, R21, -1.925963033500011079e-08, R0 ;  /* 0xb2a5706015007823 */ /* 0x000fe20000000000 */
[----:B------:R-:W-:Y:S03]  /*7680*/  FFMA.SAT R2, R22, -R61, 0.5 ;  /* 0x3f00000016027423 */ /* 0x000fe6000000283d */
[----:B------:R-:W-:Y:S01]  /*7690*/  MUFU.EX2 R80, R0 ;  /* 0x0000000000507308 */ /* 0x000fe20000000800 */
[----:B------:R-:W-:Y:S01]  /*76a0*/  FFMA.RM R21, R2, R33, 12582913 ;  /* 0x4b40000102157423 */ /* 0x000fe20000004021 */
[----:B--2---:R-:W-:Y:S03]  /*76b0*/  SHF.L.U32 R23, R48, 0x17, RZ ;  /* 0x0000001730177819 */ /* 0x004fe600000006ff */
[----:B------:R-:W-:Y:S04]  /*76c0*/  FADD R2, R21, -12583039 ;  /* 0xcb40007f15027421 */ /* 0x000fe80000000000 */
[C---:B------:R-:W-:Y:S04]  /*76d0*/  FFMA R2, R22.reuse, -1.4426950216293334961, -R2 ;  /* 0xbfb8aa3b16027823 */ /* 0x040fe80000000802 */
[----:B------:R-:W-:Y:S01]  /*76e0*/  FFMA R2, R22, -1.925963033500011079e-08, R2 ;  /* 0xb2a5706016027823 */ /* 0x000fe20000000002 */
[----:B------:R-:W-:Y:S03]  /*76f0*/  FFMA.SAT R3, R27, -R61, 0.5 ;  /* 0x3f0000001b037423 */ /* 0x000fe6000000283d */
[----:B------:R-:W-:Y:S01]  /*7700*/  MUFU.EX2 R81, R2 ;  /* 0x0000000200517308 */ /* 0x000fe20000000800 */
[----:B------:R-:W-:Y:S04]  /*7710*/  FFMA.RM R22, R3, R33, 12582913 ;  /* 0x4b40000103167423 */ /* 0x000fe80000004021 */
[----:B------:R-:W-:Y:S04]  /*7720*/  FADD R3, R22, -12583039 ;  /* 0xcb40007f16037421 */ /* 0x000fe80000000000 */
[C---:B------:R-:W-:Y:S04]  /*7730*/  FFMA R3, R27.reuse, -1.4426950216293334961, -R3 ;  /* 0xbfb8aa3b1b037823 */ /* 0x040fe80000000803 */
[----:B------:R-:W-:Y:S01]  /*7740*/  FFMA R3, R27, -1.925963033500011079e-08, R3 ;  /* 0xb2a570601b037823 */ /* 0x000fe20000000003 */
[----:B------:R-:W-:Y:S01]  /*7750*/  FFMA.SAT R4, R24, -R61, 0.5 ;  /* 0x3f00000018047423 */ /* 0x000fe2000000283d */
[----:B------:R2:W3:Y:S03]  /*7760*/  MUFU.EX2 R27, R11 ;  /* 0x0000000b001b7308 */ /* 0x0004e60000000800 */
[----:B--2---:R-:W-:Y:S04]  /*7770*/  FFMA.RM R11, R4, R33, 12582913 ;  /* 0x4b400001040b7423 */ /* 0x004fe80000004021 */
[C---:B------:R-:W-:Y:S01]  /*7780*/  FADD R4, R11.reuse, -12583039 ;  /* 0xcb40007f0b047421 */ /* 0x040fe20000000000 */
[----:B------:R-:W-:Y:S03]  /*7790*/  SHF.L.U32 R11, R11, 0x17, RZ ;  /* 0x000000170b0b7819 */ /* 0x000fe600000006ff */
[C---:B------:R-:W-:Y:S04]  /*77a0*/  FFMA R4, R24.reuse, -1.4426950216293334961, -R4 ;  /* 0xbfb8aa3b18047823 */ /* 0x040fe80000000804 */
[----:B------:R-:W-:Y:S01]  /*77b0*/  FFMA R4, R24, -1.925963033500011079e-08, R4 ;  /* 0xb2a5706018047823 */ /* 0x000fe20000000004 */
[----:B------:R-:W-:Y:S04]  /*77c0*/  FFMA.SAT R5, R25, -R61, 0.5 ;  /* 0x3f00000019057423 */ /* 0x000fe8000000283d */
[----:B------:R-:W-:Y:S04]  /*77d0*/  FFMA.RM R24, R5, R33, 12582913 ;  /* 0x4b40000105187423 */ /* 0x000fe80000004021 */
[----:B------:R-:W-:Y:S04]  /*77e0*/  FADD R5, R24, -12583039 ;  /* 0xcb40007f18057421 */ /* 0x000fe80000000000 */
[C---:B------:R-:W-:Y:S04]  /*77f0*/  FFMA R5, R25.reuse, -1.4426950216293334961, -R5 ;  /* 0xbfb8aa3b19057823 */ /* 0x040fe80000000805 */
[----:B------:R-:W-:Y:S01]  /*7800*/  FFMA R5, R25, -1.925963033500011079e-08, R5 ;  /* 0xb2a5706019057823 */ /* 0x000fe20000000005 */
[----:B------:R-:W-:Y:S01]  /*7810*/  FFMA.SAT R6, R26, -R61, 0.5 ;  /* 0x3f0000001a067423 */ /* 0x000fe2000000283d */
[----:B------:R2:W4:Y:S03]  /*7820*/  MUFU.EX2 R25, R15 ;  /* 0x0000000f00197308 */ /* 0x0005260000000800 */
[----:B--2---:R-:W-:Y:S04]  /*7830*/  FFMA.RM R15, R6, R33, 12582913 ;  /* 0x4b400001060f7423 */ /* 0x004fe80000004021 */
[----:B------:R-:W-:Y:S04]  /*7840*/  FADD R6, R15, -12583039 ;  /* 0xcb40007f0f067421 */ /* 0x000fe80000000000 */
        /* <DEDUP_REMOVED lines=9> */
[----:B------:R-:W-:Y:S04]  /*78e0*/  FFMA.RM R13, R8, R33, 12582913 ;  /* 0x4b400001080d7423 */ /* 0x000fe80000004021 */
[----:B------:R-:W-:Y:S04]  /*78f0*/  FADD R8, R13, -12583039 ;  /* 0xcb40007f0d087421 */ /* 0x000fe80000000000 */
[C---:B------:R-:W-:Y:S04]  /*7900*/  FFMA R8, R28.reuse, -1.4426950216293334961, -R8 ;  /* 0xbfb8aa3b1c087823 */ /* 0x040fe80000000808 */
[----:B------:R-:W-:Y:S01]  /*7910*/  FFMA R8, R28, -1.925963033500011079e-08, R8 ;  /* 0xb2a570601c087823 */ /* 0x000fe20000000008 */
[----:B------:R-:W-:Y:S01]  /*7920*/  FFMA.SAT R9, R29, -R61, 0.5 ;  /* 0x3f0000001d097423 */ /* 0x000fe2000000283d */
[----:B------:R5:W4:Y:S01]  /*7930*/  MUFU.EX2 R28, R17 ;  /* 0x00000011001c7308 */ /* 0x000b220000000800 */
[----:B--2---:R-:W-:Y:S02]  /*7940*/  @P6 SEL R19, RZ, 0x1, P0 ;  /* 0x00000001ff136807 */ /* 0x004fe40000000000 */
[----:B------:R-:W-:Y:S02]  /*7950*/  FFMA.RM R14, R9, R33, 12582913 ;  /* 0x4b400001090e7423 */ /* 0x000fe40000004021 */
[----:B------:R-:W-:Y:S02]  /*7960*/  @P6 LOP3.LUT R118, R118, R19, RZ, 0x3c, !PT ;  /* 0x0000001376766212 */ /* 0x000fe400078e3cff */
[----:B------:R-:W-:Y:S04]  /*7970*/  FADD R9, R14, -12583039 ;  /* 0xcb40007f0e097421 */ /* 0x000fe80000000000 */
[C---:B------:R-:W-:Y:S04]  /*7980*/  FFMA R9, R29.reuse, -1.4426950216293334961, -R9 ;  /* 0xbfb8aa3b1d097823 */ /* 0x040fe80000000809 */
[----:B------:R-:W-:Y:S01]  /*7990*/  FFMA R9, R29, -1.925963033500011079e-08, R9 ;  /* 0xb2a570601d097823 */ /* 0x000fe20000000009 */
[----:B------:R-:W-:Y:S01]  /*79a0*/  FFMA.SAT R10, R30, -R61, 0.5 ;  /* 0x3f0000001e0a7423 */ /* 0x000fe2000000283d */
[----:B-----5:R-:W-:Y:S02]  /*79b0*/  SHF.L.U32 R17, R34, 0x17, RZ ;  /* 0x0000001722117819 */ /* 0x020fe400000006ff */
[----:B------:R-:W-:Y:S01]  /*79c0*/  MUFU.EX2 R34, R5 ;  /* 0x0000000500227308 */ /* 0x000fe20000000800 */
[----:B------:R-:W-:Y:S04]  /*79d0*/  FFMA.RM R16, R10, R33, 12582913 ;  /* 0x4b4000010a107423 */ /* 0x000fe80000004021 */
[----:B------:R-:W-:Y:S04]  /*79e0*/  FADD R10, R16, -12583039 ;  /* 0xcb40007f100a7421 */ /* 0x000fe80000000000 */
[C---:B------:R-:W-:Y:S04]  /*79f0*/  FFMA R10, R30.reuse, -1.4426950216293334961, -R10 ;  /* 0xbfb8aa3b1e0a7823 */ /* 0x040fe8000000080a */
[----:B------:R-:W-:Y:S01]  /*7a00*/  FFMA R10, R30, -1.925963033500011079e-08, R10 ;  /* 0xb2a570601e0a7823 */ /* 0x000fe2000000000a */
[C---:B------:R-:W-:Y:S04]  /*7a10*/  FFMA.SAT R0, R35.reuse, -R61, 0.5 ;  /* 0x3f00000023007423 */ /* 0x040fe8000000283d */
[----:B------:R-:W-:Y:S01]  /*7a20*/  FFMA.RM R2, R0, R33, 12582913 ;  /* 0x4b40000100027423 */ /* 0x000fe20000004021 */
[----:B------:R-:W-:Y:S03]  /*7a30*/  MUFU.EX2 R10, R10 ;  /* 0x0000000a000a7308 */ /* 0x000fe60000000800 */
[C---:B------:R-:W-:Y:S01]  /*7a40*/  FADD R0, R2.reuse, -12583039 ;  /* 0xcb40007f02007421 */ /* 0x040fe20000000000 */
[----:B------:R-:W-:Y:S03]  /*7a50*/  SHF.L.U32 R2, R2, 0x17, RZ ;  /* 0x0000001702027819 */ /* 0x000fe600000006ff */
[C---:B------:R-:W-:Y:S03]  /*7a60*/  FFMA R0, R35.reuse, -1.4426950216293334961, -R0 ;  /* 0xbfb8aa3b23007823 */ /* 0x040fe60000000800 */
[----:B------:R2:W5:Y:S01]  /*7a70*/  MUFU.EX2 R33, R3 ;  /* 0x0000000300217308 */ /* 0x0005620000000800 */
[----:B------:R-:W-:Y:S09]  /*7a80*/  FFMA R0, R35, -1.925963033500011079e-08, R0 ;  /* 0xb2a5706023007823 */ /* 0x000ff20000000000 */
[----:B------:R1:W5:Y:S01]  /*7a90*/  MUFU.EX2 R35, R4 ;  /* 0x0000000400237308 */ /* 0x0003620000000800 */
[----:B--2---:R-:W-:Y:S01]  /*7aa0*/  FFMA R3, R63, R17, 1 ;  /* 0x3f8000003f037423 */ /* 0x004fe20000000011 */
[----:B------:R-:W-:Y:S08]  /*7ab0*/  SHF.L.U32 R17, R43, 0x17, RZ ;  /* 0x000000172b117819 */ /* 0x000ff000000006ff */
[----:B------:R2:W5:Y:S01]  /*7ac0*/  MUFU.EX2 R63, R6 ;  /* 0x00000006003f7308 */ /* 0x0005620000000800 */
[----:B------:R-:W-:Y:S02]  /*7ad0*/  IADD3 R19, PT, PT, R3, 0x1800000, RZ ;  /* 0x0180000003137810 */ /* 0x000fe40007ffe0ff */
[----:B-1----:R-:W-:Y:S02]  /*7ae0*/  SHF.L.U32 R4, R42, 0x17, RZ ;  /* 0x000000172a047819 */ /* 0x002fe400000006ff */
[----:B------:R-:W-:Y:S03]  /*7af0*/  LOP3.LUT R19, R19, 0x7f800000, RZ, 0xc0, !PT ;  /* 0x7f80000013137812 */ /* 0x000fe600078ec0ff */
[----:B------:R-:W-:Y:S01]  /*7b00*/  FFMA R61, R64, R4, 1 ;  /* 0x3f800000403d7423 */ /* 0x000fe20000000004 */
[----:B------:R-:W-:Y:S01]  /*7b10*/  ISETP.GT.U32.AND P0, PT, R19, 0x1ffffff, PT ;  /* 0x01ffffff1300780c */ /* 0x000fe20003f04070 */
[----:B------:R-:W-:Y:S01]  /*7b20*/  FFMA R4, R65, R17, 1 ;  /* 0x3f80000041047423 */ /* 0x000fe20000000011 */
[----:B------:R-:W-:Y:S01]  /*7b30*/  SHF.L.U32 R17, R45, 0x17, RZ ;  /* 0x000000172d117819 */ /* 0x000fe200000006ff */
[----:B------:R-:W-:Y:S01]  /*7b40*/  FFMA R5, R66, R18, 1 ;  /* 0x3f80000042057423 */ /* 0x000fe20000000012 */
[----:B------:R-:W-:Y:S02]  /*7b50*/  SHF.L.U32 R18, R46, 0x17, RZ ;  /* 0x000000172e127819 */ /* 0x000fe400000006ff */
[----:B------:R-:W-:Y:S01]  /*7b60*/  SHF.L.U32 R19, R47, 0x17, RZ ;  /* 0x000000172f137819 */ /* 0x000fe200000006ff */
[----:B--2---:R-:W-:Y:S01]  /*7b70*/  FFMA R6, R67, R17, 1 ;  /* 0x3f80000043067423 */ /* 0x004fe20000000011 */
[----:B------:R-:W-:Y:S01]  /*7b80*/  SHF.L.U32 R17, R49, 0x17, RZ ;  /* 0x0000001731117819 */ /* 0x000fe200000006ff */
[----:B------:R-:W-:Y:S01]  /*7b90*/  FFMA R48, R68, R18, 1 ;  /* 0x3f80000044307423 */ /* 0x000fe20000000012 */
[----:B------:R-:W-:Y:S01]  /*7ba0*/  SHF.L.U32 R18, R50, 0x17, RZ ;  /* 0x0000001732127819 */ /* 0x000fe200000006ff */
[----:B------:R1:W2:Y:S01]  /*7bb0*/  MUFU.EX2 R49, R7 ;  /* 0x0000000700317308 */ /* 0x0002a20000000800 */
[----:B------:R-:W-:Y:S01]  /*7bc0*/  FFMA R30, R69, R19, 1 ;  /* 0x3f800000451e7423 */ /* 0x000fe20000000013 */
[----:B------:R-:W-:Y:S01]  /*7bd0*/  SHF.L.U32 R19, R51, 0x17, RZ ;  /* 0x0000001733137819 */ /* 0x000fe200000006ff */
[----:B------:R-:W-:Y:S01]  /*7be0*/  FFMA R29, R70, R23, 1 ;  /* 0x3f800000461d7423 */ /* 0x000fe20000000017 */
[----:B------:R-:W-:Y:S01]  /*7bf0*/  SHF.L.U32 R23, R20, 0x17, RZ ;  /* 0x0000001714177819 */ /* 0x000fe200000006ff */
[----:B---3--:R-:W-:Y:S01]  /*7c00*/  FFMA R47, R27, R17, 1 ;  /* 0x3f8000001b2f7423 */ /* 0x008fe20000000011 */
[----:B------:R-:W-:Y:S01]  /*7c10*/  SHF.L.U32 R17, R53, 0x17, RZ ;  /* 0x0000001735117819 */ /* 0x000fe200000006ff */
[----:B------:R-:W-:Y:S01]  /*7c20*/  FFMA R46, R71, R18, 1 ;  /* 0x3f800000472e7423 */ /* 0x000fe20000000012 */
[----:B------:R-:W-:Y:S02]  /*7c30*/  SHF.L.U32 R18, R54, 0x17, RZ ;  /* 0x0000001736127819 */ /* 0x000fe400000006ff */
[----:B------:R3:W2:Y:S01]  /*7c40*/  MUFU.EX2 R53, R8 ;  /* 0x0000000800357308 */ /* 0x0006a20000000800 */
[----:B------:R-:W-:Y:S01]  /*7c50*/  FFMA R45, R72, R19, 1 ;  /* 0x3f800000482d7423 */ /* 0x000fe20000000013 */
[----:B------:R-:W-:Y:S02]  /*7c60*/  SHF.L.U32 R19, R58, 0x17, RZ ;  /* 0x000000173a137819 */ /* 0x000fe400000006ff */
[----:B-1----:R-:W-:Y:S06]  /*7c70*/  SHF.L.U32 R7, R52, 0x17, RZ ;  /* 0x0000001734077819 */ /* 0x002fec00000006ff */
[----:B------:R1:W2:Y:S01]  /*7c80*/  MUFU.EX2 R54, R9 ;  /* 0x0000000900367308 */ /* 0x0002a20000000800 */
[----:B------:R-:W-:Y:S01]  /*7c90*/  FFMA R44, R73, R7, 1 ;  /* 0x3f800000492c7423 */ /* 0x000fe20000000007 */
[----:B------:R-:W-:Y:S01]  /*7ca0*/  SHF.L.U32 R7, R55, 0x17, RZ ;  /* 0x0000001737077819 */ /* 0x000fe200000006ff */
[----:B----4-:R-:W-:Y:S01]  /*7cb0*/  FFMA R26, R25, R17, 1 ;  /* 0x3f800000191a7423 */ /* 0x010fe20000000011 */
[----:B------:R-:W-:Y:S01]  /*7cc0*/  FFMA R17, R74, R18, 1 ;  /* 0x3f8000004a117423 */ /* 0x000fe20000000012 */
[----:B---3--:R-:W-:Y:S02]  /*7cd0*/  SHF.L.U32 R8, R56, 0x17, RZ ;  /* 0x0000001738087819 */ /* 0x008fe400000006ff */
[----:B------:R-:W-:Y:S01]  /*7ce0*/  SHF.L.U32 R18, R57, 0x17, RZ ;  /* 0x0000001739127819 */ /* 0x000fe200000006ff */
[----:B------:R-:W-:Y:S01]  /*7cf0*/  FFMA R51, R75, R7, 1 ;  /* 0x3f8000004b337423 */ /* 0x000fe20000000007 */
[----:B------:R-:W-:Y:S01]  /*7d00*/  SHF.L.U32 R7, R59, 0x17, RZ ;  /* 0x000000173b077819 */ /* 0x000fe200000006ff */
[----:B------:R-:W-:Y:S01]  /*7d10*/  FFMA R43, R76, R8, 1 ;  /* 0x3f8000004c2b7423 */ /* 0x000fe20000000008 */
[----:B------:R-:W-:Y:S01]  /*7d20*/  SHF.L.U32 R8, R60, 0x17, RZ ;  /* 0x000000173c087819 */ /* 0x000fe200000006ff */
[----:B------:R-:W-:Y:S01]  /*7d30*/  FFMA R18, R31, R18, 1 ;  /* 0x3f8000001f127423 */ /* 0x000fe20000000012 */
[----:B------:R-:W-:Y:S01]  /*7d40*/  FFMA R19, R77, R19, 1 ;  /* 0x3f8000004d137423 */ /* 0x000fe20000000013 */
[----:B-1----:R-:W-:Y:S01]  /*7d50*/  SHF.L.U32 R9, R32, 0x17, RZ ;  /* 0x0000001720097819 */ /* 0x002fe200000006ff */
[----:B------:R-:W-:Y:S01]  /*7d60*/  FFMA R20, R28, R7, 1 ;  /* 0x3f8000001c147423 */ /* 0x000fe20000000007 */
[----:B------:R-:W-:Y:S01]  /*7d70*/  SHF.L.U32 R7, R21, 0x17, RZ ;  /* 0x0000001715077819 */ /* 0x000fe200000006ff */
[----:B------:R-:W-:Y:S01]  /*7d80*/  FFMA R42, R78, R8, 1 ;  /* 0x3f8000004e2a7423 */ /* 0x000fe20000000008 */
[----:B------:R-:W-:Y:S01]  /*7d90*/  SHF.L.U32 R8, R22, 0x17, RZ ;  /* 0x0000001716087819 */ /* 0x000fe200000006ff */
[----:B------:R1:W3:Y:S01]  /*7da0*/  MUFU.EX2 R21, R0 ;  /* 0x0000000000157308 */ /* 0x0002e20000000800 */
[----:B------:R-:W-:Y:S01]  /*7db0*/  FFMA R25, R79, R9, 1 ;  /* 0x3f8000004f197423 */ /* 0x000fe20000000009 */
[----:B------:R-:W-:Y:S01]  /*7dc0*/  SHF.L.U32 R9, R15, 0x17, RZ ;  /* 0x000000170f097819 */ /* 0x000fe200000006ff */
[----:B------:R-:W-:Y:S01]  /*7dd0*/  FFMA R23, R80, R23, 1 ;  /* 0x3f80000050177423 */ /* 0x000fe20000000017 */
[----:B-1----:R-:W-:Y:S01]  /*7de0*/  SHF.L.U32 R0, R24, 0x17, RZ ;  /* 0x0000001718007819 */ /* 0x002fe200000006ff */
[----:B------:R-:W-:Y:S01]  /*7df0*/  FFMA R24, R81, R7, 1 ;  /* 0x3f80000051187423 */ /* 0x000fe20000000007 */
[----:B-----5:R-:W-:Y:S01]  /*7e00*/  FFMA R50, R33, R8, 1 ;  /* 0x3f80000021327423 */ /* 0x020fe20000000008 */
[----:B------:R-:W-:Y:S01]  /*7e10*/  FFMA R35, R35, R11, 1 ;  /* 0x3f80000023237423 */ /* 0x000fe2000000000b */
[----:B------:R-:W-:Y:S01]  /*7e20*/  SHF.L.U32 R7, R13, 0x17, RZ ;  /* 0x000000170d077819 */ /* 0x000fe200000006ff */
[----:B------:R-:W-:Y:S01]  /*7e30*/  FFMA R27, R34, R0, 1 ;  /* 0x3f800000221b7423 */ /* 0x000fe20000000000 */
[----:B------:R-:W-:Y:S01]  /*7e40*/  SHF.L.U32 R0, R12, 0x17, RZ ;  /* 0x000000170c007819 */ /* 0x000fe200000006ff */
[----:B------:R-:W-:Y:S01]  /*7e50*/  FFMA R28, R63, R9, 1 ;  /* 0x3f8000003f1c7423 */ /* 0x000fe20000000009 */
[----:B------:R-:W-:Y:S02]  /*7e60*/  SHF.L.U32 R8, R14, 0x17, RZ ;  /* 0x000000170e087819 */ /* 0x000fe400000006ff */
[----:B------:R-:W-:Y:S01]  /*7e70*/  SHF.L.U32 R9, R16, 0x17, RZ ;  /* 0x0000001710097819 */ /* 0x000fe200000006ff */
[----:B--2---:R-:W-:Y:S01]  /*7e80*/  FFMA R52, R49, R0, 1 ;  /* 0x3f80000031347423 */ /* 0x004fe20000000000 */
[----:B------:R-:W-:Y:S01]  /*7e90*/  FFMA R49, R53, R7, 1 ;  /* 0x3f80000035317423 */ /* 0x000fe20000000007 */
[----:B------:R-:W-:Y:S02]  /*7ea0*/  FFMA R31, R54, R8, 1 ;  /* 0x3f800000361f7423 */ /* 0x000fe40000000008 */
[----:B------:R-:W-:Y:S01]  /*7eb0*/  FFMA R34, R10, R9, 1 ;  /* 0x3f8000000a227423 */ /* 0x000fe20000000009 */
[----:B---3--:R-:W-:Y:S01]  /*7ec0*/  FFMA R33, R21, R2, 1 ;  /* 0x3f80000015217423 */ /* 0x008fe20000000002 */
[----:B------:R-:W-:Y:S06]  /*7ed0*/  @P0 BRA `(.L_x_125) ;  /* 0x0000000000140947 */ /* 0x000fec0003800000 */
[----:B------:R-:W-:Y:S02]  /*7ee0*/  MOV R56, R3 ;  /* 0x0000000300387202 */ /* 0x000fe40000000f00 */
[----:B------:R-:W-:Y:S02]  /*7ef0*/  MOV R55, 0x7f10 ;  /* 0x00007f1000377802 */ /* 0x000fe40000000f00 */
[----:B------:R-:W-:Y:S05]  /*7f00*/  CALL.REL.NOINC `($__internal_3_$__cuda_sm20_rcp_rn_f32_slowpath) ;  /* 0x0000003400407944 */ /* 0x000fea0003c00000 */
[----:B------:R-:W-:Y:S01]  /*7f10*/  MOV R0, R32 ;  /* 0x0000002000007202 */ /* 0x000fe20000000f00 */
[----:B------:R-:W-:Y:S05]  /*7f20*/  BRA `(.L_x_126) ;  /* 0x0000000000107947 */ /* 0x000fea0003800000 */
.L_x_125:
[----:B------:R-:W1:Y:S02]  /*7f30*/  MUFU.RCP R0, R3 ;  /* 0x0000000300007308 */ /* 0x000e640000001000 */
[----:B-1----:R-:W-:Y:S04]  /*7f40*/  FFMA R3, R3, R0, -1 ;  /* 0xbf80000003037423 */ /* 0x002fe80000000000 */
[----:B------:R-:W-:Y:S04]  /*7f50*/  FADD.FTZ R3, -R3, -RZ ;  /* 0x800000ff03037221 */ /* 0x000fe80000010100 */
[----:B------:R-:W-:Y:S07]  /*7f60*/  FFMA R0, R0, R3, R0 ;  /* 0x0000000300007223 */ /* 0x000fee0000000000 */
.L_x_126:
[----:B------:R-:W-:Y:S05]  /*7f70*/  BSYNC.RECONVERGENT B1 ;  /* 0x0000000000017941 */ /* 0x000fea0003800200 */
.L_x_124:
[----:B------:R-:W-:Y:S01]  /*7f80*/  VIADD R2, R61, 0x1800000 ;  /* 0x018000003d027836 */ /* 0x000fe20000000000 */
[----:B------:R-:W-:Y:S04]  /*7f90*/  BSSY.RECONVERGENT B1, `(.L_x_127) ;  /* 0x000000e000017945 */ /* 0x000fe80003800200 */
[----:B------:R-:W-:Y:S04]  /*7fa0*/  LOP3.LUT R2, R2, 0x7f800000, RZ, 0xc0, !PT ;  /* 0x7f80000002027812 */ /* 0x000fe800078ec0ff */
[----:B------:R-:W-:Y:S11]  /*7fb0*/  ISETP.GT.U32.AND P0, PT, R2, 0x1ffffff, PT ;  /* 0x01ffffff0200780c */ /* 0x000ff60003f04070 */
[----:B------:R-:W-:Y:S02]  /*7fc0*/  @!UPT UIADD3 URZ, UPT, UPT, URZ, URZ, URZ ;  /* 0x000000fffffff290 */ /* 0x000fe4000fffe0ff */
[----:B------:R-:W-:Y:S05]  /*7fd0*/  @P0 BRA `(.L_x_128) ;  /* 0x0000000000140947 */ /* 0x000fea0003800000 */
[----:B------:R-:W-:Y:S02]  /*7fe0*/  MOV R56, R61 ;  /* 0x0000003d00387202 */ /* 0x000fe40000000f00 */
[----:B------:R-:W-:Y:S02]  /*7ff0*/  MOV R55, 0x8010 ;  /* 0x0000801000377802 */ /* 0x000fe40000000f00 */
[----:B------:R-:W-:Y:S05]  /*8000*/  CALL.REL.NOINC `($__internal_3_$__cuda_sm20_rcp_rn_f32_slowpath) ;  /* 0x0000003400007944 */ /* 0x000fea0003c00000 */
[----:B------:R-:W-:Y:S01]  /*8010*/  MOV R2, R32 ;  /* 0x0000002000027202 */ /* 0x000fe20000000f00 */
[----:B------:R-:W-:Y:S05]  /*8020*/  BRA `(.L_x_129) ;  /* 0x0000000000107947 */ /* 0x000fea0003800000 */
.L_x_128:
[----:B------:R-:W1:Y:S02]  /*8030*/  MUFU.RCP R2, R61 ;  /* 0x0000003d00027308 */ /* 0x000e640000001000 */
[----:B-1----:R-:W-:Y:S04]  /*8040*/  FFMA R3, R61, R2, -1 ;  /* 0xbf8000003d037423 */ /* 0x002fe80000000002 */
[----:B------:R-:W-:Y:S04]  /*8050*/  FADD.FTZ R3, -R3, -RZ ;  /* 0x800000ff03037221 */ /* 0x000fe80000010100 */
[----:B------:R-:W-:Y:S07]  /*8060*/  FFMA R2, R2, R3, R2 ;  /* 0x0000000302027223 */ /* 0x000fee0000000002 */
.L_x_129:
[----:B------:R-:W-:Y:S05]  /*8070*/  BSYNC.RECONVERGENT B1 ;  /* 0x0000000000017941 */ /* 0x000fea0003800200 */
.L_x_127:
        /* <DEDUP_REMOVED lines=11> */
.L_x_131:
[----:B------:R-:W1:Y:S02]  /*8130*/  MUFU.RCP R3, R4 ;  /* 0x0000000400037308 */ /* 0x000e640000001000 */
[----:B-1----:R-:W-:Y:S04]  /*8140*/  FFMA R4, R4, R3, -1 ;  /* 0xbf80000004047423 */ /* 0x002fe80000000003 */
[----:B------:R-:W-:Y:S04]  /*8150*/  FADD.FTZ R4, -R4, -RZ ;  /* 0x800000ff04047221 */ /* 0x000fe80000010100 */
[----:B------:R-:W-:Y:S07]  /*8160*/  FFMA R3, R3, R4, R3 ;  /* 0x0000000403037223 */ /* 0x000fee0000000003 */
.L_x_132:
[----:B------:R-:W-:Y:S05]  /*8170*/  BSYNC.RECONVERGENT B1 ;  /* 0x0000000000017941 */ /* 0x000fea0003800200 */
.L_x_130:
        /* <DEDUP_REMOVED lines=11> */
.L_x_134:
[----:B------:R-:W1:Y:S02]  /*8230*/  MUFU.RCP R4, R5 ;  /* 0x0000000500047308 */ /* 0x000e640000001000 */
[----:B-1----:R-:W-:Y:S04]  /*8240*/  FFMA R5, R5, R4, -1 ;  /* 0xbf80000005057423 */ /* 0x002fe80000000004 */
[----:B------:R-:W-:Y:S04]  /*8250*/  FADD.FTZ R5, -R5, -RZ ;  /* 0x800000ff05057221 */ /* 0x000fe80000010100 */
[----:B------:R-:W-:Y:S07]  /*8260*/  FFMA R4, R4, R5, R4 ;  /* 0x0000000504047223 */ /* 0x000fee0000000004 */
.L_x_135:
[----:B------:R-:W-:Y:S05]  /*8270*/  BSYNC.RECONVERGENT B1 ;  /* 0x0000000000017941 */ /* 0x000fea0003800200 */
.L_x_133:
        /* <DEDUP_REMOVED lines=11> */
.L_x_137:
[----:B------:R-:W1:Y:S02]  /*8330*/  MUFU.RCP R5, R6 ;  /* 0x0000000600057308 */ /* 0x000e640000001000 */
[----:B-1----:R-:W-:Y:S04]  /*8340*/  FFMA R6, R6, R5, -1 ;  /* 0xbf80000006067423 */ /* 0x002fe80000000005 */
[----:B------:R-:W-:Y:S04]  /*8350*/  FADD.FTZ R6, -R6, -RZ ;  /* 0x800000ff06067221 */ /* 0x000fe80000010100 */
[----:B------:R-:W-:Y:S07]  /*8360*/  FFMA R5, R5, R6, R5 ;  /* 0x0000000605057223 */ /* 0x000fee0000000005 */
.L_x_138:
[----:B------:R-:W-:Y:S05]  /*8370*/  BSYNC.RECONVERGENT B1 ;  /* 0x0000000000017941 */ /* 0x000fea0003800200 */
.L_x_136:
        /* <DEDUP_REMOVED lines=11> */
.L_x_140:
[----:B------:R-:W1:Y:S02]  /*8430*/  MUFU.RCP R6, R48 ;  /* 0x0000003000067308 */ /* 0x000e640000001000 */
[----:B-1----:R-:W-:Y:S04]  /*8440*/  FFMA R7, R48, R6, -1 ;  /* 0xbf80000030077423 */ /* 0x002fe80000000006 */
[----:B------:R-:W-:Y:S04]  /*8450*/  FADD.FTZ R7, -R7, -RZ ;  /* 0x800000ff07077221 */ /* 0x000fe80000010100 */
[----:B------:R-:W-:Y:S07]  /*8460*/  FFMA R6, R6, R7, R6 ;  /* 0x0000000706067223 */ /* 0x000fee0000000006 */
.L_x_141:
[----:B------:R-:W-:Y:S05]  /*8470*/  BSYNC.RECONVERGENT B1 ;  /* 0x0000000000017941 */ /* 0x000fea0003800200 */
.L_x_139:
        /* <DEDUP_REMOVED lines=11> */
.L_x_143:
[----:B------:R-:W1:Y:S02]  /*8530*/  MUFU.RCP R7, R30 ;  /* 0x0000001e00077308 */ /* 0x000e640000001000 */
[----:B-1----:R-:W-:Y:S04]  /*8540*/  FFMA R8, R30, R7, -1 ;  /* 0xbf8000001e087423 */ /* 0x002fe80000000007 */
[----:B------:R-:W-:Y:S04]  /*8550*/  FADD.FTZ R8, -R8, -RZ ;  /* 0x800000ff08087221 */ /* 0x000fe80000010100 */
[----:B------:R-:W-:Y:S07]  /*8560*/  FFMA R7, R7, R8, R7 ;  /* 0x0000000807077223 */ /* 0x000fee0000000007 */
.L_x_144:
[----:B------:R-:W-:Y:S05]  /*8570*/  BSYNC.RECONVERGENT B1 ;  /* 0x0000000000017941 */ /* 0x000fea0003800200 */
.L_x_142:
        /* <DEDUP_REMOVED lines=11> */
.L_x_146:
[----:B------:R-:W1:Y:S02]  /*8630*/  MUFU.RCP R8, R29 ;  /* 0x0000001d00087308 */ /* 0x000e640000001000 */
[----:B-1----:R-:W-:Y:S04]  /*8640*/  FFMA R9, R29, R8, -1 ;  /* 0xbf8000001d097423 */ /* 0x002fe80000000008 */
[----:B------:R-:W-:Y:S04]  /*8650*/  FADD.FTZ R9, -R9, -RZ ;  /* 0x800000ff09097221 */ /* 0x000fe80000010100 */
[----:B------:R-:W-:Y:S07]  /*8660*/  FFMA R8, R8, R9, R8 ;  /* 0x0000000908087223 */ /* 0x000fee0000000008 */
.L_x_147:
[----:B------:R-:W-:Y:S05]  /*8670*/  BSYNC.RECONVERGENT B1 ;  /* 0x0000000000017941 */ /* 0x000fea0003800200 */
.L_x_145:
        /* <DEDUP_REMOVED lines=11> */
.L_x_149:
[----:B------:R-:W1:Y:S02]  /*8730*/  MUFU.RCP R9, R47 ;  /* 0x0000002f00097308 */ /* 0x000e640000001000 */
[----:B-1----:R-:W-:Y:S04]  /*8740*/  FFMA R10, R47, R9, -1 ;  /* 0xbf8000002f0a7423 */ /* 0x002fe80000000009 */
[----:B------:R-:W-:Y:S04]  /*8750*/  FADD.FTZ R10, -R10, -RZ ;  /* 0x800000ff0a0a7221 */ /* 0x000fe80000010100 */
[----:B------:R-:W-:Y:S07]  /*8760*/  FFMA R9, R9, R10, R9 ;  /* 0x0000000a09097223 */ /* 0x000fee0000000009 */
.L_x_150:
[----:B------:R-:W-:Y:S05]  /*8770*/  BSYNC.RECONVERGENT B1 ;  /* 0x0000000000017941 */ /* 0x000fea0003800200 */
.L_x_148:
        /* <DEDUP_REMOVED lines=11> */
.L_x_152:
[----:B------:R-:W1:Y:S02]  /*8830*/  MUFU.RCP R10, R46 ;  /* 0x0000002e000a7308 */ /* 0x000e640000001000 */
[----:B-1----:R-:W-:Y:S04]  /*8840*/  FFMA R11, R46, R10, -1 ;  /* 0xbf8000002e0b7423 */ /* 0x002fe8000000000a */
[----:B------:R-:W-:Y:S04]  /*8850*/  FADD.FTZ R11, -R11, -RZ ;  /* 0x800000ff0b0b7221 */ /* 0x000fe80000010100 */
[----:B------:R-:W-:Y:S07]  /*8860*/  FFMA R10, R10, R11, R10 ;  /* 0x0000000b0a0a7223 */ /* 0x000fee000000000a */
.L_x_153:
[----:B------:R-:W-:Y:S05]  /*8870*/  BSYNC.RECONVERGENT B1 ;  /* 0x0000000000017941 */ /* 0x000fea0003800200 */
.L_x_151:
        /* <DEDUP_REMOVED lines=11> */
.L_x_155:
[----:B------:R-:W1:Y:S02]  /*8930*/  MUFU.RCP R11, R45 ;  /* 0x0000002d000b7308 */ /* 0x000e640000001000 */
[----:B-1----:R-:W-:Y:S04]  /*8940*/  FFMA R12, R45, R11, -1 ;  /* 0xbf8000002d0c7423 */ /* 0x002fe8000000000b */
[----:B------:R-:W-:Y:S04]  /*8950*/  FADD.FTZ R12, -R12, -RZ ;  /* 0x800000ff0c0c7221 */ /* 0x000fe80000010100 */
[----:B------:R-:W-:Y:S07]  /*8960*/  FFMA R11, R11, R12, R11 ;  /* 0x0000000c0b0b7223 */ /* 0x000fee000000000b */
.L_x_156:
[----:B------:R-:W-:Y:S05]  /*8970*/  BSYNC.RECONVERGENT B1 ;  /* 0x0000000000017941 */ /* 0x000fea0003800200 */
.L_x_154:
        /* <DEDUP_REMOVED lines=11> */
.L_x_158:
[----:B------:R-:W1:Y:S02]  /*8a30*/  MUFU.RCP R12, R44 ;  /* 0x0000002c000c7308 */ /* 0x000e640000001000 */
[----:B-1----:R-:W-:Y:S04]  /*8a40*/  FFMA R13, R44, R12, -1 ;  /* 0xbf8000002c0d7423 */ /* 0x002fe8000000000c */
[----:B------:R-:W-:Y:S04]  /*8a50*/  FADD.FTZ R13, -R13, -RZ ;  /* 0x800000ff0d0d7221 */ /* 0x000fe80000010100 */
[----:B------:R-:W-:Y:S07]  /*8a60*/  FFMA R12, R12, R13, R12 ;  /* 0x0000000d0c0c7223 */ /* 0x000fee000000000c */
.L_x_159:
[----:B------:R-:W-:Y:S05]  /*8a70*/  BSYNC.RECONVERGENT B1 ;  /* 0x0000000000017941 */ /* 0x000fea0003800200 */
.L_x_157:
        /* <DEDUP_REMOVED lines=11> */
.L_x_161:
[----:B------:R-:W1:Y:S02]  /*8b30*/  MUFU.RCP R13, R26 ;  /* 0x0000001a000d7308 */ /* 0x000e640000001000 */
[----:B-1----:R-:W-:Y:S04]  /*8b40*/  FFMA R14, R26, R13, -1 ;  /* 0xbf8000001a0e7423 */ /* 0x002fe8000000000d */
[----:B------:R-:W-:Y:S04]  /*8b50*/  FADD.FTZ R14, -R14, -RZ ;  /* 0x800000ff0e0e7221 */ /* 0x000fe80000010100 */
[----:B------:R-:W-:Y:S07]  /*8b60*/  FFMA R13, R13, R14, R13 ;  /* 0x0000000e0d0d7223 */ /* 0x000fee000000000d */
.L_x_162:
[----:B------:R-:W-:Y:S05]  /*8b70*/  BSYNC.RECONVERGENT B1 ;  /* 0x0000000000017941 */ /* 0x000fea0003800200 */
.L_x_160:
        /* <DEDUP_REMOVED lines=11> */
.L_x_164:
[----:B------:R-:W1:Y:S02]  /*8c30*/  MUFU.RCP R14, R17 ;  /* 0x00000011000e7308 */ /* 0x000e640000001000 */
[----:B-1----:R-:W-:Y:S04]  /*8c40*/  FFMA R15, R17, R14, -1 ;  /* 0xbf800000110f7423 */ /* 0x002fe8000000000e */
[----:B------:R-:W-:Y:S04]  /*8c50*/  FADD.FTZ R15, -R15, -RZ ;  /* 0x800000ff0f0f7221 */ /* 0x000fe80000010100 */
[----:B------:R-:W-:Y:S07]  /*8c60*/  FFMA R14, R14, R15, R14 ;  /* 0x0000000f0e0e7223 */ /* 0x000fee000000000e */
.L_x_165:
[----:B------:R-:W-:Y:S05]  /*8c70*/  BSYNC.RECONVERGENT B1 ;  /* 0x0000000000017941 */ /* 0x000fea0003800200 */
.L_x_163:
        /* <DEDUP_REMOVED lines=11> */
.L_x_167:
[----:B------:R-:W1:Y:S02]  /*8d30*/  MUFU.RCP R15, R51 ;  /* 0x00000033000f7308 */ /* 0x000e640000001000 */
[----:B-1----:R-:W-:Y:S04]  /*8d40*/  FFMA R16, R51, R15, -1 ;  /* 0xbf80000033107423 */ /* 0x002fe8000000000f */
[----:B------:R-:W-:Y:S04]  /*8d50*/  FADD.FTZ R16, -R16, -RZ ;  /* 0x800000ff10107221 */ /* 0x000fe80000010100 */
[----:B------:R-:W-:Y:S07]  /*8d60*/  FFMA R15, R15, R16, R15 ;  /* 0x000000100f0f7223 */ /* 0x000fee000000000f */
.L_x_168:
[----:B------:R-:W-:Y:S05]  /*8d70*/  BSYNC.RECONVERGENT B1 ;  /* 0x0000000000017941 */ /* 0x000fea0003800200 */
.L_x_166:
        /* <DEDUP_REMOVED lines=11> */
.L_x_170:
[----:B------:R-:W1:Y:S02]  /*8e30*/  MUFU.RCP R16, R43 ;  /* 0x0000002b00107308 */ /* 0x000e640000001000 */
[----:B-1----:R-:W-:Y:S04]  /*8e40*/  FFMA R17, R43, R16, -1 ;  /* 0xbf8000002b117423 */ /* 0x002fe80000000010 */
[----:B------:R-:W-:Y:S04]  /*8e50*/  FADD.FTZ R17, -R17, -RZ ;  /* 0x800000ff11117221 */ /* 0x000fe80000010100 */
[----:B------:R-:W-:Y:S07]  /*8e60*/  FFMA R16, R16, R17, R16 ;  /* 0x0000001110107223 */ /* 0x000fee0000000010 */
.L_x_171:
[----:B------:R-:W-:Y:S05]  /*8e70*/  BSYNC.RECONVERGENT B1 ;  /* 0x0000000000017941 */ /* 0x000fea0003800200 */
.L_x_169:
        /* <DEDUP_REMOVED lines=11> */
.L_x_173:
[----:B------:R-:W1:Y:S02]  /*8f30*/  MUFU.RCP R17, R18 ;  /* 0x0000001200117308 */ /* 0x000e640000001000 */
[----:B-1----:R-:W-:Y:S04]  /*8f40*/  FFMA R18, R18, R17, -1 ;  /* 0xbf80000012127423 */ /* 0x002fe80000000011 */
[----:B------:R-:W-:Y:S04]  /*8f50*/  FADD.FTZ R18, -R18, -RZ ;  /* 0x800000ff12127221 */ /* 0x000fe80000010100 */
[----:B------:R-:W-:Y:S07]  /*8f60*/  FFMA R17, R17, R18, R17 ;  /* 0x0000001211117223 */ /* 0x000fee0000000011 */
.L_x_174:
[----:B------:R-:W-:Y:S05]  /*8f70*/  BSYNC.RECONVERGENT B1 ;  /* 0x0000000000017941 */ /* 0x000fea0003800200 */
.L_x_172:
        /* <DEDUP_REMOVED lines=11> */
.L_x_176:
[----:B------:R-:W1:Y:S02]  /*9030*/  MUFU.RCP R18, R19 ;  /* 0x0000001300127308 */ /* 0x000e640000001000 */
[----:B-1----:R-:W-:Y:S04]  /*9040*/  FFMA R19, R19, R18, -1 ;  /* 0xbf80000013137423 */ /* 0x002fe80000000012 */
[----:B------:R-:W-:Y:S04]  /*9050*/  FADD.FTZ R19, -R19, -RZ ;  /* 0x800000ff13137221 */ /* 0x000fe80000010100 */
[----:B------:R-:W-:Y:S07]  /*9060*/  FFMA R18, R18, R19, R18 ;  /* 0x0000001312127223 */ /* 0x000fee0000000012 */
.L_x_177:
[----:B------:R-:W-:Y:S05]  /*9070*/  BSYNC.RECONVERGENT B1 ;  /* 0x0000000000017941 */ /* 0x000fea0003800200 */
.L_x_175:
        /* <DEDUP_REMOVED lines=11> */
.L_x_179:
[----:B------:R-:W1:Y:S02]  /*9130*/  MUFU.RCP R19, R20 ;  /* 0x0000001400137308 */ /* 0x000e640000001000 */
[----:B-1----:R-:W-:Y:S04]  /*9140*/  FFMA R20, R20, R19, -1 ;  /* 0xbf80000014147423 */ /* 0x002fe80000000013 */
[----:B------:R-:W-:Y:S04]  /*9150*/  FADD.FTZ R20, -R20, -RZ ;  /* 0x800000ff14147221 */ /* 0x000fe80000010100 */
[----:B------:R-:W-:Y:S07]  /*9160*/  FFMA R19, R19, R20, R19 ;  /* 0x0000001413137223 */ /* 0x000fee0000000013 */
.L_x_180:
[----:B------:R-:W-:Y:S05]  /*9170*/  BSYNC.RECONVERGENT B1 ;  /* 0x0000000000017941 */ /* 0x000fea0003800200 */
.L_x_178:
        /* <DEDUP_REMOVED lines=11> */
.L_x_182:
[----:B------:R-:W1:Y:S02]  /*9230*/  MUFU.RCP R20, R42 ;  /* 0x0000002a00147308 */ /* 0x000e640000001000 */
[----:B-1----:R-:W-:Y:S04]  /*9240*/  FFMA R21, R42, R20, -1 ;  /* 0xbf8000002a157423 */ /* 0x002fe80000000014 */
[----:B------:R-:W-:Y:S04]  /*9250*/  FADD.FTZ R21, -R21, -RZ ;  /* 0x800000ff15157221 */ /* 0x000fe80000010100 */
[----:B------:R-:W-:Y:S07]  /*9260*/  FFMA R20, R20, R21, R20 ;  /* 0x0000001514147223 */ /* 0x000fee0000000014 */
.L_x_183:
[----:B------:R-:W-:Y:S05]  /*9270*/  BSYNC.RECONVERGENT B1 ;  /* 0x0000000000017941 */ /* 0x000fea0003800200 */
.L_x_181:
        /* <DEDUP_REMOVED lines=11> */
.L_x_185:
[----:B------:R-:W1:Y:S02]  /*9330*/  MUFU.RCP R21, R25 ;  /* 0x0000001900157308 */ /* 0x000e640000001000 */
[----:B-1----:R-:W-:Y:S04]  /*9340*/  FFMA R22, R25, R21, -1 ;  /* 0xbf80000019167423 */ /* 0x002fe80000000015 */
[----:B------:R-:W-:Y:S04]  /*9350*/  FADD.FTZ R22, -R22, -RZ ;  /* 0x800000ff16167221 */ /* 0x000fe80000010100 */
[----:B------:R-:W-:Y:S07]  /*9360*/  FFMA R21, R21, R22, R21 ;  /* 0x0000001615157223 */ /* 0x000fee0000000015 */
.L_x_186:
[----:B------:R-:W-:Y:S05]  /*9370*/  BSYNC.RECONVERGENT B1 ;  /* 0x0000000000017941 */ /* 0x000fea0003800200 */
.L_x_184:
        /* <DEDUP_REMOVED lines=11> */
.L_x_188:
[----:B------:R-:W1:Y:S02]  /*9430*/  MUFU.RCP R22, R23 ;  /* 0x0000001700167308 */ /* 0x000e640000001000 */
[----:B-1----:R-:W-:Y:S04]  /*9440*/  FFMA R23, R23, R22, -1 ;  /* 0xbf80000017177423 */ /* 0x002fe80000000016 */
[----:B------:R-:W-:Y:S04]  /*9450*/  FADD.FTZ R23, -R23, -RZ ;  /* 0x800000ff17177221 */ /* 0x000fe80000010100 */
[----:B------:R-:W-:Y:S07]  /*9460*/  FFMA R22, R22, R23, R22 ;  /* 0x0000001716167223 */ /* 0x000fee0000000016 */
.L_x_189:
[----:B------:R-:W-:Y:S05]  /*9470*/  BSYNC.RECONVERGENT B1 ;  /* 0x0000000000017941 */ /* 0x000fea0003800200 */
.L_x_187:
        /* <DEDUP_REMOVED lines=11> */
.L_x_191:
[----:B------:R-:W1:Y:S02]  /*9530*/  MUFU.RCP R23, R24 ;  /* 0x0000001800177308 */ /* 0x000e640000001000 */
[----:B-1----:R-:W-:Y:S04]  /*9540*/  FFMA R24, R24, R23, -1 ;  /* 0xbf80000018187423 */ /* 0x002fe80000000017 */
[----:B------:R-:W-:Y:S04]  /*9550*/  FADD.FTZ R24, -R24, -RZ ;  /* 0x800000ff18187221 */ /* 0x000fe80000010100 */
[----:B------:R-:W-:Y:S07]  /*9560*/  FFMA R23, R23, R24, R23 ;  /* 0x0000001817177223 */ /* 0x000fee0000000017 */
.L_x_192:
[----:B------:R-:W-:Y:S05]  /*9570*/  BSYNC.RECONVERGENT B1 ;  /* 0x0000000000017941 */ /* 0x000fea0003800200 */
.L_x_190:
        /* <DEDUP_REMOVED lines=11> */
.L_x_194:
[----:B------:R-:W1:Y:S02]  /*9630*/  MUFU.RCP R24, R50 ;  /* 0x0000003200187308 */ /* 0x000e640000001000 */
[----:B-1----:R-:W-:Y:S04]  /*9640*/  FFMA R25, R50, R24, -1 ;  /* 0xbf80000032197423 */ /* 0x002fe80000000018 */
[----:B------:R-:W-:Y:S04]  /*9650*/  FADD.FTZ R25, -R25, -RZ ;  /* 0x800000ff19197221 */ /* 0x000fe80000010100 */
[----:B------:R-:W-:Y:S07]  /*9660*/  FFMA R24, R24, R25, R24 ;  /* 0x0000001918187223 */ /* 0x000fee0000000018 */
.L_x_195:
[----:B------:R-:W-:Y:S05]  /*9670*/  BSYNC.RECONVERGENT B1 ;  /* 0x0000000000017941 */ /* 0x000fea0003800200 */
.L_x_193:
        /* <DEDUP_REMOVED lines=11> */
.L_x_197:
[----:B------:R-:W1:Y:S02]  /*9730*/  MUFU.RCP R25, R35 ;  /* 0x0000002300197308 */ /* 0x000e640000001000 */
[----:B-1----:R-:W-:Y:S04]  /*9740*/  FFMA R26, R35, R25, -1 ;  /* 0xbf800000231a7423 */ /* 0x002fe80000000019 */
[----:B------:R-:W-:Y:S04]  /*9750*/  FADD.FTZ R26, -R26, -RZ ;  /* 0x800000ff1a1a7221 */ /* 0x000fe80000010100 */
[----:B------:R-:W-:Y:S07]  /*9760*/  FFMA R25, R25, R26, R25 ;  /* 0x0000001a19197223 */ /* 0x000fee0000000019 */
.L_x_198:
[----:B------:R-:W-:Y:S05]  /*9770*/  BSYNC.RECONVERGENT B1 ;  /* 0x0000000000017941 */ /* 0x000fea0003800200 */
.L_x_196:
        /* <DEDUP_REMOVED lines=11> */
.L_x_200:
[----:B------:R-:W1:Y:S02]  /*9830*/  MUFU.RCP R26, R27 ;  /* 0x0000001b001a7308 */ /* 0x000e640000001000 */
[----:B-1----:R-:W-:Y:S04]  /*9840*/  FFMA R27, R27, R26, -1 ;  /* 0xbf8000001b1b7423 */ /* 0x002fe8000000001a */
[----:B------:R-:W-:Y:S04]  /*9850*/  FADD.FTZ R27, -R27, -RZ ;  /* 0x800000ff1b1b7221 */ /* 0x000fe80000010100 */
[----:B------:R-:W-:Y:S07]  /*9860*/  FFMA R26, R26, R27, R26 ;  /* 0x0000001b1a1a7223 */ /* 0x000fee000000001a */
.L_x_201:
[----:B------:R-:W-:Y:S05]  /*9870*/  BSYNC.RECONVERGENT B1 ;  /* 0x0000000000017941 */ /* 0x000fea0003800200 */
.L_x_199:
        /* <DEDUP_REMOVED lines=11> */
.L_x_203:
[----:B------:R-:W1:Y:S02]  /*9930*/  MUFU.RCP R27, R28 ;  /* 0x0000001c001b7308 */ /* 0x000e640000001000 */
[----:B-1----:R-:W-:Y:S04]  /*9940*/  FFMA R28, R28, R27, -1 ;  /* 0xbf8000001c1c7423 */ /* 0x002fe8000000001b */
[----:B------:R-:W-:Y:S04]  /*9950*/  FADD.FTZ R28, -R28, -RZ ;  /* 0x800000ff1c1c7221 */ /* 0x000fe80000010100 */
[----:B------:R-:W-:Y:S07]  /*9960*/  FFMA R27, R27, R28, R27 ;  /* 0x0000001c1b1b7223 */ /* 0x000fee000000001b */
.L_x_204:
[----:B------:R-:W-:Y:S05]  /*9970*/  BSYNC.RECONVERGENT B1 ;  /* 0x0000000000017941 */ /* 0x000fea0003800200 */
.L_x_202:
        /* <DEDUP_REMOVED lines=11> */
.L_x_206:
[----:B------:R-:W1:Y:S02]  /*9a30*/  MUFU.RCP R28, R52 ;  /* 0x00000034001c7308 */ /* 0x000e640000001000 */
[----:B-1----:R-:W-:Y:S04]  /*9a40*/  FFMA R29, R52, R28, -1 ;  /* 0xbf800000341d7423 */ /* 0x002fe8000000001c */
[----:B------:R-:W-:Y:S04]  /*9a50*/  FADD.FTZ R29, -R29, -RZ ;  /* 0x800000ff1d1d7221 */ /* 0x000fe80000010100 */
[----:B------:R-:W-:Y:S07]  /*9a60*/  FFMA R28, R28, R29, R28 ;  /* 0x0000001d1c1c7223 */ /* 0x000fee000000001c */
.L_x_207:
[----:B------:R-:W-:Y:S05]  /*9a70*/  BSYNC.RECONVERGENT B1 ;  /* 0x0000000000017941 */ /* 0x000fea0003800200 */
.L_x_205:
        /* <DEDUP_REMOVED lines=11> */
.L_x_209:
[----:B------:R-:W1:Y:S02]  /*9b30*/  MUFU.RCP R29, R49 ;  /* 0x00000031001d7308 */ /* 0x000e640000001000 */
[----:B-1----:R-:W-:Y:S04]  /*9b40*/  FFMA R30, R49, R29, -1 ;  /* 0xbf800000311e7423 */ /* 0x002fe8000000001d */
[----:B------:R-:W-:Y:S04]  /*9b50*/  FADD.FTZ R30, -R30, -RZ ;  /* 0x800000ff1e1e7221 */ /* 0x000fe80000010100 */
[----:B------:R-:W-:Y:S07]  /*9b60*/  FFMA R29, R29, R30, R29 ;  /* 0x0000001e1d1d7223 */ /* 0x000fee000000001d */
.L_x_210:
[----:B------:R-:W-:Y:S05]  /*9b70*/  BSYNC.RECONVERGENT B1 ;  /* 0x0000000000017941 */ /* 0x000fea0003800200 */
.L_x_208:
        /* <DEDUP_REMOVED lines=11> */
.L_x_212:
[----:B------:R-:W1:Y:S02]  /*9c30*/  MUFU.RCP R30, R31 ;  /* 0x0000001f001e7308 */ /* 0x000e640000001000 */
[----:B-1----:R-:W-:Y:S04]  /*9c40*/  FFMA R31, R31, R30, -1 ;  /* 0xbf8000001f1f7423 */ /* 0x002fe8000000001e */
[----:B------:R-:W-:Y:S04]  /*9c50*/  FADD.FTZ R31, -R31, -RZ ;  /* 0x800000ff1f1f7221 */ /* 0x000fe80000010100 */
[----:B------:R-:W-:Y:S07]  /*9c60*/  FFMA R30, R30, R31, R30 ;  /* 0x0000001f1e1e7223 */ /* 0x000fee000000001e */
.L_x_213:
[----:B------:R-:W-:Y:S05]  /*9c70*/  BSYNC.RECONVERGENT B1 ;  /* 0x0000000000017941 */ /* 0x000fea0003800200 */
.L_x_211:
        /* <DEDUP_REMOVED lines=11> */
.L_x_215:
[----:B------:R-:W1:Y:S02]  /*9d30*/  MUFU.RCP R31, R34 ;  /* 0x00000022001f7308 */ /* 0x000e640000001000 */
[----:B-1----:R-:W-:Y:S04]  /*9d40*/  FFMA R34, R34, R31, -1 ;  /* 0xbf80000022227423 */ /* 0x002fe8000000001f */
[----:B------:R-:W-:Y:S04]  /*9d50*/  FADD.FTZ R34, -R34, -RZ ;  /* 0x800000ff22227221 */ /* 0x000fe80000010100 */
[----:B------:R-:W-:Y:S07]  /*9d60*/  FFMA R31, R31, R34, R31 ;  /* 0x000000221f1f7223 */ /* 0x000fee000000001f */
.L_x_216:
[----:B------:R-:W-:Y:S05]  /*9d70*/  BSYNC.RECONVERGENT B1 ;  /* 0x0000000000017941 */ /* 0x000fea0003800200 */
.L_x_214:
        /* <DEDUP_REMOVED lines=9> */
[----:B------:R-:W-:Y:S05]  /*9e10*/  BRA `(.L_x_219) ;  /* 0x0000000000107947 */ /* 0x000fea0003800000 */
.L_x_218:
[----:B------:R-:W1:Y:S02]  /*9e20*/  MUFU.RCP R32, R33 ;  /* 0x0000002100207308 */ /* 0x000e640000001000 */
[----:B-1----:R-:W-:Y:S04]  /*9e30*/  FFMA R33, R33, R32, -1 ;  /* 0xbf80000021217423 */ /* 0x002fe80000000020 */
[----:B------:R-:W-:Y:S04]  /*9e40*/  FADD.FTZ R33, -R33, -RZ ;  /* 0x800000ff21217221 */ /* 0x000fe80000010100 */
[----:B------:R-:W-:Y:S07]  /*9e50*/  FFMA R32, R32, R33, R32 ;  /* 0x0000002120207223 */ /* 0x000fee0000000020 */
.L_x_219:
[----:B------:R-:W-:Y:S05]  /*9e60*/  BSYNC.RECONVERGENT B1 ;  /* 0x0000000000017941 */ /* 0x000fea0003800200 */
.L_x_217:
[----:B------:R-:W-:Y:S01]  /*9e70*/  F2FP.BF16.F32.PACK_AB R44, R2, R0 ;  /* 0x00000000022c723e */ /* 0x000fe200000010ff */
[----:B------:R-:W-:Y:S01]  /*9e80*/  USHF.L.U32 UR8, UR40, 0xd, URZ ;  /* 0x0000000d28087899 */ /* 0x000fe200080006ff */
[----:B------:R-:W-:Y:S01]  /*9e90*/  F2FP.BF16.F32.PACK_AB R45, R4, R3 ;  /* 0x00000003042d723e */ /* 0x000fe200000010ff */
[----:B------:R-:W-:Y:S01]  /*9ea0*/  BSSY.RECONVERGENT B0, `(.L_x_220) ;  /* 0x000002f000007945 */ /* 0x000fe20003800200 */
[----:B------:R-:W-:Y:S02]  /*9eb0*/  F2FP.BF16.F32.PACK_AB R46, R6, R5 ;  /* 0x00000005062e723e */ /* 0x000fe400000010ff */
[----:B------:R-:W-:Y:S01]  /*9ec0*/  F2FP.BF16.F32.PACK_AB R47, R8, R7 ;  /* 0x00000007082f723e */ /* 0x000fe200000010ff */
[----:B------:R-:W-:Y:S01]  /*9ed0*/  VIADD R0, R120, UR8 ;  /* 0x0000000878007c36 */ /* 0x000fe20008000000 */
[----:B------:R-:W-:Y:S02]  /*9ee0*/  F2FP.BF16.F32.PACK_AB R4, R10, R9 ;  /* 0x000000090a04723e */ /* 0x000fe400000010ff */
[----:B------:R-:W-:Y:S01]  /*9ef0*/  F2FP.BF16.F32.PACK_AB R5, R12, R11 ;  /* 0x0000000b0c05723e */ /* 0x000fe200000010ff */
[----:B------:R1:W-:Y:S01]  /*9f00*/  STS.128 [R120+UR8], R44 ;  /* 0x0000002c78007988 */ /* 0x0003e20008000c08 */
[----:B------:R-:W-:Y:S01]  /*9f10*/  F2FP.BF16.F32.PACK_AB R6, R14, R13 ;  /* 0x0000000d0e06723e */ /* 0x000fe200000010ff */
[--C-:B------:R-:W-:Y:S01]  /*9f20*/  IMAD R2, R122, -0x10, R0.reuse ;  /* 0xfffffff07a027824 */ /* 0x100fe200078e0200 */
[----:B------:R-:W-:Y:S01]  /*9f30*/  F2FP.BF16.F32.PACK_AB R7, R16, R15 ;  /* 0x0000000f1007723e */ /* 0x000fe200000010ff */
[----:B------:R-:W-:Y:S01]  /*9f40*/  IMAD R0, R121, -0x10, R0 ;  /* 0xfffffff079007824 */ /* 0x000fe200078e0200 */
[----:B------:R-:W-:Y:S01]  /*9f50*/  F2FP.BF16.F32.PACK_AB R8, R18, R17 ;  /* 0x000000111208723e */ /* 0x000fe200000010ff */
[----:B------:R-:W-:Y:S01]  /*9f60*/  IMAD R3, R119, 0x10, R2 ;  /* 0x0000001077037824 */ /* 0x000fe200078e0202 */
[----:B------:R-:W-:Y:S01]  /*9f70*/  F2FP.BF16.F32.PACK_AB R9, R20, R19 ;  /* 0x000000131409723e */ /* 0x000fe200000010ff */
[----:B------:R1:W-:Y:S01]  /*9f80*/  STS.128 [R2+0x10], R4 ;  /* 0x0000100402007388 */ /* 0x0003e20000000c00 */
[----:B------:R-:W-:Y:S02]  /*9f90*/  F2FP.BF16.F32.PACK_AB R10, R22, R21 ;  /* 0x00000015160a723e */ /* 0x000fe400000010ff */
[----:B------:R-:W-:Y:S02]  /*9fa0*/  F2FP.BF16.F32.PACK_AB R11, R24, R23 ;  /* 0x00000017180b723e */ /* 0x000fe400000010ff */
[----:B------:R-:W-:Y:S02]  /*9fb0*/  F2FP.BF16.F32.PACK_AB R12, R26, R25 ;  /* 0x000000191a0c723e */ /* 0x000fe400000010ff */
[----:B------:R-:W-:Y:S01]  /*9fc0*/  F2FP.BF16.F32.PACK_AB R13, R28, R27 ;  /* 0x0000001b1c0d723e */ /* 0x000fe200000010ff */
[----:B------:R1:W-:Y:S01]  /*9fd0*/  STS.128 [R0+0x20], R8 ;  /* 0x0000200800007388 */ /* 0x0003e20000000c00 */
[----:B------:R-:W-:Y:S02]  /*9fe0*/  F2FP.BF16.F32.PACK_AB R14, R30, R29 ;  /* 0x0000001d1e0e723e */ /* 0x000fe400000010ff */
[----:B------:R-:W-:Y:S02]  /*9ff0*/  F2FP.BF16.F32.PACK_AB R15, R32, R31 ;  /* 0x0000001f200f723e */ /* 0x000fe400000010ff */
[----:B------:R-:W-:Y:S03]  /*a000*/  ISETP.NE.AND P0, PT, R123, RZ, PT ;  /* 0x000000ff7b00720c */ /* 0x000fe60003f05270 */
[----:B------:R1:W-:Y:S01]  /*a010*/  STS.128 [R3+0x10], R12 ;  /* 0x0000100c03007388 */ /* 0x0003e20000000c00 */
[----:B------:R-:W-:Y:S01]  /*a020*/  @!PT LDS RZ, [RZ] ;  /* 0x00000000fffff984 */ /* 0x000fe20000000800 */
[----:B------:R-:W-:Y:S01]  /*a030*/  @!PT LDS RZ, [RZ] ;  /* 0x00000000fffff984 */ /* 0x000fe20000000800 */
[----:B------:R-:W-:Y:S01]  /*a040*/  @!PT LDS RZ, [RZ] ;  /* 0x00000000fffff984 */ /* 0x000fe20000000800 */
[----:B------:R-:W-:Y:S01]  /*a050*/  @!PT LDS RZ, [RZ] ;  /* 0x00000000fffff984 */ /* 0x000fe20000000800 */
[----:B------:R2:W-:Y:S06]  /*a060*/  MEMBAR.ALL.CTA ;  /* 0x0000000000007992 */ /* 0x0005ec0000008000 */
[----:B--2---:R-:W2:Y:S02]  /*a070*/  FENCE.VIEW.ASYNC.S ;  /* 0x00000000000073c6 */ /* 0x004ea40000000000 */
[----:B--2---:R-:W-:Y:S06]  /*a080*/  BAR.SYNC.DEFER_BLOCKING 0x1, 0x80 ;  /* 0x0042000000007b1d */ /* 0x004fec0000010000 */
[----:B------:R-:W-:Y:S05]  /*a090*/  @P0 BRA `(.L_x_221) ;  /* 0x00000000003c0947 */ /* 0x000fea0003800000 */
[----:B------:R-:W-:Y:S01]  /*a0a0*/  UIADD3 UR10, UP0, UPT, UR44, 0x680, URZ ;  /* 0x000006802c0a7890 */ /* 0x000fe2000ff1e0ff */
[----:B------:R-:W-:Y:S01]  /*a0b0*/  R2UR UR4, R101 ;  /* 0x00000000650472ca */ /* 0x000fe200000e0000 */
[----:B------:R-:W-:Y:S01]  /*a0c0*/  IMAD.IADD R38, R105, 0x1, R38 ;  /* 0x0000000169267824 */ /* 0x000fe200078e0226 */
[----:B------:R-:W-:Y:S01]  /*a0d0*/  R2UR UR6, R104 ;  /* 0x00000000680672ca */ /* 0x000fe200000e0000 */
[----:B------:R-:W-:Y:S01]  /*a0e0*/  UIADD3.X UR11, UPT, UPT, URZ, UR45, URZ, UP0, !UPT ;  /* 0x0000002dff0b7290 */ /* 0x000fe200087fe4ff */
[----:B------:R-:W-:Y:S09]  /*a0f0*/  PLOP3.LUT P0, PT, PT, PT, PT, 0x80, 0x8 ;  /* 0x000000000008781c */ /* 0x000ff20003f0f070 */
[----:B------:R-:W-:Y:S11]  /*a100*/  UIADD3 UR4, UPT, UPT, UR4, 0x200, UR8 ;  /* 0x0000020004047890 */ /* 0x000ff6000fffe008 */
[----:B------:R-:W-:Y:S01]  /*a110*/  @!UPT UIADD3 URZ, UPT, UPT, URZ, URZ, URZ ;  /* 0x000000fffffff290 */ /* 0x000fe2000fffe0ff */
.L_x_222:
[----:B------:R-:W-:Y:S02]  /*a120*/  PLOP3.LUT P1, PT, P1, P0, PT, 0xf2, 0x2f ;  /* 0x00000000002f781c */ /* 0x000fe40000f21e72 */
[----:B------:R-:W-:Y:S01]  /*a130*/  @P0 R2UR P1, UR5, R38 ;  /* 0x00000000260502ca */ /* 0x000fe20000020000 */
[----:B------:R-:W-:Y:S07]  /*a140*/  UMOV UR7, UR36 ;  /* 0x0000002400077c82 */ /* 0x000fee0008000000 */
[----:B------:R-:W-:Y:S05]  /*a150*/  @P0 PLOP3.LUT P0, PT, P1, PT, PT, 0x80, 0x8 ;  /* 0x000000000008081c */ /* 0x000fea0000f0f070 */
[----:B------:R2:W-:Y:S08]  /*a160*/  UTMASTG.3D [UR4], [UR10] ;  /* 0x000000040a0073b5 */ /* 0x0005f00008010000 */
[----:B--2---:R-:W-:Y:S05]  /*a170*/  @P0 BRA.U.ANY `(.L_x_222) ;  /* 0xfffffffd00e80947 */ /* 0x004fea000393ffff */
[----:B------:R0:W-:Y:S02]  /*a180*/  UTMACMDFLUSH ;  /* 0x00000000000079b7 */ /* 0x0001e40000000000 */
.L_x_221:
[----:B------:R-:W-:Y:S05]  /*a190*/  BSYNC.RECONVERGENT B0 ;  /* 0x0000000000007941 */ /* 0x000fea0003800200 */
.L_x_220:
[----:B------:R-:W-:Y:S01]  /*a1a0*/  UIADD3 UR40, UPT, UPT, UR40, 0x1, URZ ;  /* 0x0000000128287890 */ /* 0x000fe2000fffe0ff */
[----:B------:R-:W-:Y:S01]  /*a1b0*/  ISETP.NE.AND P0, PT, R123, RZ, PT ;  /* 0x000000ff7b00720c */ /* 0x000fe20003f05270 */
[----:B------:R-:W-:Y:S02]  /*a1c0*/  BSSY.RECONVERGENT B0, `(.L_x_223) ;  /* 0x0000007000007945 */ /* 0x000fe40003800200 */
[----:B------:R-:W-:Y:S04]  /*a1d0*/  UISETP.NE.AND UP0, UPT, UR40, 0x3, UPT ;  /* 0x000000032800788c */ /* 0x000fe8000bf05270 */
[----:B------:R-:W-:Y:S02]  /*a1e0*/  USEL UR4, URZ, 0x1, UP0 ;  /* 0x00000001ff047887 */ /* 0x000fe40008000000 */
[----:B------:R-:W-:Y:S02]  /*a1f0*/  USEL UR40, UR40, URZ, UP0 ;  /* 0x000000ff28287287 */ /* 0x000fe40008000000 */
[----:B------:R-:W-:Y:S02]  /*a200*/  ULOP3.LUT UR41, UR41, UR4, URZ, 0x3c, !UPT ;  /* 0x0000000429297292 */ /* 0x000fe4000f8e3cff */
[----:B------:R-:W-:Y:S10]  /*a210*/  @P0 BRA `(.L_x_224) ;  /* 0x0000000000040947 */ /* 0x000ff40003800000 */
[----:B------:R-:W-:Y:S04]  /*a220*/  DEPBAR.LE SB0, 0x1 ;  /* 0x000080400000791a */ /* 0x000fe80000000000 */
.L_x_224:
[----:B------:R-:W-:Y:S05]  /*a230*/  BSYNC.RECONVERGENT B0 ;  /* 0x0000000000007941 */ /* 0x000fea0003800200 */
.L_x_223:
[----:B------:R-:W-:Y:S01]  /*a240*/  BAR.SYNC.DEFER_BLOCKING 0x1, 0x80 ;  /* 0x0042000000007b1d */ /* 0x000fe20000010000 */
[----:B------:R-:W-:Y:S01]  /*a250*/  ISETP.NE.AND P3, PT, R130, RZ, PT ;  /* 0x000000ff8200720c */ /* 0x000fe20003f65270 */
[----:B------:R-:W-:Y:S05]  /*a260*/  VIADD R110, R110, 0x1 ;  /* 0x000000016e6e7836 */ /* 0x000fea0000000000 */
[----:B------:R-:W-:Y:S01]  /*a270*/  ISETP.GE.U32.AND P0, PT, R110, 0x2, PT ;  /* 0x000000026e00780c */ /* 0x000fe20003f06070 */
[----:B------:R-:W-:Y:S11]  /*a280*/  BSSY.RECONVERGENT B0, `(.L_x_225) ;  /* 0x000000a000007945 */ /* 0x000ff60003800200 */
[----:B------:R-:W-:Y:S01]  /*a290*/  @!UPT UIADD3 URZ, UPT, UPT, URZ, URZ, URZ ;  /* 0x000000fffffff290 */ /* 0x000fe2000fffe0ff */
[----:B------:R-:W-:Y:S05]  /*a2a0*/  @!P0 BRA `(.L_x_226) ;  /* 0x00000000001c8947 */ /* 0x000fea0003800000 */
[C---:B-1----:R-:W-:Y:S02]  /*a2b0*/  @!P3 IMAD R0, R116.reuse, 0x8, R101 ;  /* 0x000000087400b824 */ /* 0x042fe400078e0265 */
[----:B------:R-:W-:Y:S02]  /*a2c0*/  VIADD R116, R116, 0x1 ;  /* 0x0000000174747836 */ /* 0x000fe40000000000 */
[----:B------:R-:W-:Y:S03]  /*a2d0*/  @!P3 VIADD R0, R0, 0xb8 ;  /* 0x000000b80000b836 */ /* 0x000fe60000000000 */
[----:B------:R-:W-:Y:S02]  /*a2e0*/  ISETP.NE.AND P0, PT, R116, 0x3, PT ;  /* 0x000000037400780c */ /* 0x000fe40003f05270 */
[----:B------:R-:W-:Y:S02]  /*a2f0*/  @!P3 PRMT R0, R102, 0x654, R0 ;  /* 0x000006546600b816 */ /* 0x000fe40000000000 */
[----:B------:R-:W-:Y:S02]  /*a300*/  SEL R116, R116, RZ, P0 ;  /* 0x000000ff74747207 */ /* 0x000fe40000000000 */
[----:B------:R2:W-:Y:S07]  /*a310*/  @!P3 SYNCS.ARRIVE.TRANS64.RED.A1T0 RZ, [R0+URZ], RZ ;  /* 0x000000ff00ffb9a7 */ /* 0x0005ee00081004ff */
.L_x_226:
[----:B------:R-:W-:Y:S05]  /*a320*/  BSYNC.RECONVERGENT B0 ;  /* 0x0000000000007941 */ /* 0x000fea0003800200 */
.L_x_225:
[----:B------:R-:W-:Y:S01]  /*a330*/  ISETP.NE.AND P0, PT, R128, RZ, PT ;  /* 0x000000ff8000720c */ /* 0x000fe20003f05270 */
[----:B------:R-:W-:Y:S01]  /*a340*/  IMAD.MOV.U32 R38, RZ, RZ, 0x20 ;  /* 0x00000020ff267424 */ /* 0x000fe200078e00ff */
[----:B------:R-:W-:Y:S02]  /*a350*/  ISETP.NE.AND P2, PT, R127, RZ, PT ;  /* 0x000000ff7f00720c */ /* 0x000fe40003f45270 */
[----:B------:R-:W-:Y:S02]  /*a360*/  PLOP3.LUT P1, PT, P3, P0, PT, 0xf8, 0x8f ;  /* 0x00000000008f781c */ /* 0x000fe40001f21f70 */
[----:B------:R-:W-:Y:S11]  /*a370*/  SEL R111, R111, 0x1, P3 ;  /* 0x000000016f6f7807 */ /* 0x000ff60001800000 */
[----:B------:R-:W3:Y:S01]  /*a380*/  @!P1 S2R R102, SR_CgaCtaId ;  /* 0x0000000000669919 */ /* 0x000ee20000008800 */
[----:B-12---:R-:W-:Y:S04]  /*a390*/  @!P1 MOV R0, 0x400 ;  /* 0x0000040000009802 */ /* 0x006fe80000000f00 */
[----:B---3--:R-:W-:Y:S02]  /*a3a0*/  @!P1 LEA R101, R102, R0, 0x18 ;  /* 0x0000000066659211 */ /* 0x008fe400078ec0ff */
[----:B------:R-:W-:Y:S03]  /*a3b0*/  @!P1 SHF.L.U32 R0, R112, 0x1f, RZ ;  /* 0x0000001f70009819 */ /* 0x000fe600000006ff */
[----:B------:R-:W-:Y:S04]  /*a3c0*/  @!P1 IMAD R2, R109, 0x8, R101 ;  /* 0x000000086d029824 */ /* 0x000fe800078e0265 */
[----:B------:R-:W1:Y:S02]  /*a3d0*/  @!P1 SYNCS.PHASECHK.TRANS64.TRYWAIT P0, [R2+URZ+0xa0], R0 ;  /* 0x0000a000020095a7 */ /* 0x000e6400080011ff */
[----:B-1----:R-:W-:Y:S02]  /*a3e0*/  @!P1 SEL R111, RZ, 0x1, !P0 ;  /* 0x00000001ff6f9807 */ /* 0x002fe40004000000 */
[----:B------:R-:W-:Y:S02]  /*a3f0*/  PLOP3.LUT P1, PT, PT, PT, PT, 0x80, 0x8 ;  /* 0x000000000008781c */ /* 0x000fe40003f2f070 */
[----:B------:R-:W-:Y:S02]  /*a400*/  PLOP3.LUT P0, PT, PT, PT, PT, 0x8, 0x80 ;  /* 0x000000000080781c */ /* 0x000fe40003f0e170 */
[----:B------:R-:W-:Y:S01]  /*a410*/  P2R R128, PR, RZ, 0x2 ;  /* 0x00000002ff807803 */ /* 0x000fe20000000000 */
[----:B------:R-:W-:Y:S10]  /*a420*/  @P2 BRA `(.L_x_227) ;  /* 0xffffffbc00cc2947 */ /* 0x000ff4000383ffff */
[----:B------:R-:W-:Y:S01]  /*a430*/  ISETP.NE.AND P2, PT, R126, RZ, PT ;  /* 0x000000ff7e00720c */ /* 0x000fe20003f45270 */
[----:B------:R-:W-:Y:S01]  /*a440*/  UIADD3 UR37, UPT, UPT, UR37, 0x2, URZ ;  /* 0x0000000225257890 */ /* 0x000fe2000fffe0ff */
[----:B------:R-:W-:Y:S01]  /*a450*/  ISETP.NE.AND P0, PT, R106, 0x2, PT ;  /* 0x000000026a00780c */ /* 0x000fe20003f05270 */
[----:B------:R-:W-:Y:S02]  /*a460*/  IMAD.IADD R23, R113, 0x1, R82 ;  /* 0x0000000171177824 */ /* 0x000fe400078e0252 */
[----:B------:R-:W-:Y:S01]  /*a470*/  IMAD.IADD R22, R114, 0x1, R83 ;  /* 0x0000000172167824 */ /* 0x000fe200078e0253 */
[----:B------:R-:W-:Y:S02]  /*a480*/  SEL R0, RZ, 0x1, P0 ;  /* 0x00000001ff007807 */ /* 0x000fe40000000000 */
[----:B------:R-:W-:Y:S02]  /*a490*/  SEL R106, R106, RZ, P0 ;  /* 0x000000ff6a6a7207 */ /* 0x000fe40000000000 */
[----:B------:R-:W-:-:S03]  /*a4a0*/  LOP3.LUT R117, R117, R0, RZ, 0x3c, !PT ;  /* 0x0000000075757212 */ /* 0x000fc600078e3cff */
[----:B------:R-:W-:Y:S01]  /*a4b0*/  @P2 R2UR UR36, R115 ;  /* 0x00000000732422ca */ /* 0x000fe200000e0000 */
[----:B------:R-:W-:-:S14]  /*a4c0*/  @P2 BRA `(.L_x_228) ;  /* 0xffffffb000442947 */ /* 0x000fdc000383ffff */
[----:B------:R-:W-:-:S09]  /*a4d0*/  UISETP.NE.AND UP0, UPT, UR43, URZ, UPT ;  /* 0x000000ff2b00728c */ /* 0x000fd2000bf05270 */
[----:B------:R-:W-:Y:S05]  /*a4e0*/  BRA.U !UP0, `(.L_x_229) ;  /* 0x0000000108487547 */ /* 0x000fea000b800000 */
[----:B------:R-:W1:Y:S02]  /*a4f0*/  LDCU.64 UR4, c[0x0][0x890] ;  /* 0x00011200ff0477ac */ /* 0x000e640008000a00 */
[----:B-1----:R-:W-:-:S04]  /*a500*/  UISETP.NE.U32.AND UP0, UPT, UR4, URZ, UPT ;  /* 0x000000ff0400728c */ /* 0x002fc8000bf05070 */
[----:B------:R-:W-:-:S09]  /*a510*/  UISETP.NE.AND.EX UP0, UPT, UR5, URZ, UPT, UP0 ;  /* 0x000000ff0500728c */ /* 0x000fd2000bf05300 */
[----:B------:R-:W-:Y:S05]  /*a520*/  BRA.U UP0, `(.L_x_230) ;  /* 0x00000001000c7547 */ /* 0x000fea000b800000 */
[----:B------:R-:W-:-:S13]  /*a530*/  FSETP.NEU.AND P0, PT, R62, RZ, PT ;  /* 0x000000ff3e00720b */ /* 0x000fda0003f0d000 */
[----:B------:R-:W-:Y:S05]  /*a540*/  @!P0 EXIT ;  /* 0x000000000000894d */ /* 0x000fea0003800000 */
[----:B------:R-:W-:Y:S05]  /*a550*/  BRA `(.L_x_229) ;  /* 0x00000000002c7947 */ /* 0x000fea0003800000 */
.L_x_230:
[----:B------:R-:W-:Y:S01]  /*a560*/  ISETP.NE.AND P0, PT, R103, RZ, PT ;  /* 0x000000ff6700720c */ /* 0x000fe20003f05270 */
[----:B------:R-:W-:-:S12]  /*a570*/  BSSY.RECONVERGENT B0, `(.L_x_229) ;  /* 0x0000009000007945 */ /* 0x000fd80003800200 */
[----:B------:R-:W-:Y:S05]  /*a580*/  @P0 BRA `(.L_x_231) ;  /* 0x0000000000140947 */ /* 0x000fea0003800000 */
[----:B------:R-:W1:Y:S02]  /*a590*/  LDCU.64 UR4, c[0x0][0x888] ;  /* 0x00011100ff0477ac */ /* 0x000e640008000a00 */
[----:B-1----:R-:W-:-:S04]  /*a5a0*/  ISETP.NE.U32.AND P0, PT, RZ, UR4, PT ;  /* 0x00000004ff007c0c */ /* 0x002fc8000bf05070 */
[----:B------:R-:W-:-:S13]  /*a5b0*/  ISETP.NE.AND.EX P0, PT, RZ, UR5, PT, P0 ;  /* 0x00000005ff007c0c */ /* 0x000fda000bf05300 */
[----:B------:R-:W-:Y:S05]  /*a5c0*/  @!P0 EXIT ;  /* 0x000000000000894d */ /* 0x000fea0003800000 */
[----:B------:R-:W-:Y:S05]  /*a5d0*/  BRA `(.L_x_232) ;  /* 0x0000000000087947 */ /* 0x000fea0003800000 */
.L_x_231:
[----:B------:R-:W-:-:S13]  /*a5e0*/  FSETP.NEU.AND P0, PT, R62, RZ, PT ;  /* 0x000000ff3e00720b */ /* 0x000fda0003f0d000 */
[----:B------:R-:W-:Y:S05]  /*a5f0*/  @!P0 EXIT ;  /* 0x000000000000894d */ /* 0x000fea0003800000 */
.L_x_232:
[----:B------:R-:W-:Y:S05]  /*a600*/  BSYNC.RECONVERGENT B0 ;  /* 0x0000000000007941 */ /* 0x000fea0003800200 */
.L_x_229:
[----:B------:R-:W-:Y:S01]  /*a610*/  IMAD R0, R116, 0x8, R101 ;  /* 0x0000000874007824 */ /* 0x000fe200078e0265 */
[----:B------:R-:W-:-:S04]  /*a620*/  DEPBAR.LE SB0, 0x0 ;  /* 0x000080000000791a */ /* 0x000fc80000000000 */
[----:B------:R-:W-:-:S04]  /*a630*/  IADD3 R0, PT, PT, R0, 0xb8, RZ ;  /* 0x000000b800007810 */ /* 0x000fc80007ffe0ff */
[----:B------:R-:W-:-:S04]  /*a640*/  PRMT R0, R102, 0x654, R0 ;  /* 0x0000065466007816 */ /* 0x000fc80000000000 */
[----:B------:R-:W-:Y:S01]  /*a650*/  SYNCS.ARRIVE.TRANS64.RED.A1T0 RZ, [R0+URZ], RZ ;  /* 0x000000ff00ff79a7 */ /* 0x000fe200081004ff */
[----:B------:R-:W-:Y:S05]  /*a660*/  EXIT ;  /* 0x000000000000794d */ /* 0x000fea0003800000 */
.L_x_25:
[----:B--2---:R2:W4:Y:S02]  /*a670*/  SYNCS.PHASECHK.TRANS64.TRYWAIT P0, [R2+URZ+0x150], R3 ;  /* 0x00015003020075a7 */ /* 0x00452400080011ff */
[----:B----4-:R-:W-:Y:S05]  /*a680*/  @!P0 NANOSLEEP.SYNCS 0x989680 ;  /* 0x009896800000895d */ /* 0x010fea0003900000 */
[----:B------:R-:W4:Y:S02]  /*a690*/  @!P0 SYNCS.PHASECHK.TRANS64 P0, [R2+URZ+0x150], R3 ;  /* 0x00015003020085a7 */ /* 0x000f2400080010ff */
[----:B----4-:R-:W-:Y:S05]  /*a6a0*/  @!P0 BRA `(.L_x_25) ;  /* 0xfffffffc00f08947 */ /* 0x010fea000383ffff */
[----:B------:R-:W-:Y:S05]  /*a6b0*/  BRA `(.L_x_233) ;  /* 0xffffff7000747947 */ /* 0x000fea000383ffff */
.L_x_28:
[----:B------:R-:W-:-:S07]  /*a6c0*/  MOV R2, UR33 ;  /* 0x0000002100027c02 */ /* 0x000fce0008000f00 */
.L_x_234:
[----:B-1----:R1:W2:Y:S02]  /*a6d0*/  SYNCS.PHASECHK.TRANS64.TRYWAIT P0, [R2+URZ+0x50], R4 ;  /* 0x00005004020075a7 */ /* 0x0022a400080011ff */
[----:B--2---:R-:W-:Y:S05]  /*a6e0*/  @!P0 NANOSLEEP.SYNCS 0x989680 ;  /* 0x009896800000895d */ /* 0x004fea0003900000 */
[----:B------:R-:W2:Y:S02]  /*a6f0*/  @!P0 SYNCS.PHASECHK.TRANS64 P0, [R2+URZ+0x50], R4 ;  /* 0x00005004020085a7 */ /* 0x000ea400080010ff */
[----:B--2---:R-:W-:Y:S05]  /*a700*/  @!P0 BRA `(.L_x_234) ;  /* 0xfffffffc00f08947 */ /* 0x004fea000383ffff */
[----:B------:R-:W-:Y:S05]  /*a710*/  BRA `(.L_x_27) ;  /* 0xffffff7000dc7947 */ /* 0x000fea000383ffff */
.L_x_35:
[----:B-1----:R-:W-:-:S07]  /*a720*/  MOV R2, UR17 ;  /* 0x0000001100027c02 */ /* 0x002fce0008000f00 */
.L_x_235:
[----:B-1----:R1:W2:Y:S02]  /*a730*/  SYNCS.PHASECHK.TRANS64.TRYWAIT P0, [R2+URZ+0x50], R4 ;  /* 0x00005004020075a7 */ /* 0x0022a400080011ff */
[----:B--2---:R-:W-:Y:S05]  /*a740*/  @!P0 NANOSLEEP.SYNCS 0x989680 ;  /* 0x009896800000895d */ /* 0x004fea0003900000 */
[----:B------:R-:W2:Y:S02]  /*a750*/  @!P0 SYNCS.PHASECHK.TRANS64 P0, [R2+URZ+0x50], R4 ;  /* 0x00005004020085a7 */ /* 0x000ea400080010ff */
[----:B--2---:R-:W-:Y:S05]  /*a760*/  @!P0 BRA `(.L_x_235) ;  /* 0xfffffffc00f08947 */ /* 0x004fea000383ffff */
[----:B------:R-:W-:Y:S05]  /*a770*/  BRA `(.L_x_34) ;  /* 0xffffff74009c7947 */ /* 0x000fea000383ffff */
.L_x_40:
[----:B-1----:R1:W2:Y:S02]  /*a780*/  SYNCS.PHASECHK.TRANS64.TRYWAIT P0, [R2+URZ+0xe0], R3 ;  /* 0x0000e003020075a7 */ /* 0x0022a400080011ff */
[----:B--2---:R-:W-:Y:S05]  /*a790*/  @!P0 NANOSLEEP.SYNCS 0x989680 ;  /* 0x009896800000895d */ /* 0x004fea0003900000 */
[----:B------:R-:W2:Y:S02]  /*a7a0*/  @!P0 SYNCS.PHASECHK.TRANS64 P0, [R2+URZ+0xe0], R3 ;  /* 0x0000e003020085a7 */ /* 0x000ea400080010ff */
[----:B--2---:R-:W-:Y:S05]  /*a7b0*/  @!P0 BRA `(.L_x_40) ;  /* 0xfffffffc00f08947 */ /* 0x004fea000383ffff */
[----:B------:R-:W-:Y:S05]  /*a7c0*/  BRA `(.L_x_236) ;  /* 0xffffff7800407947 */ /* 0x000fea000383ffff */
.L_x_44:
[----:B---3--:R-:W-:-:S07]  /*a7d0*/  MOV R0, UR4 ;  /* 0x0000000400007c02 */ /* 0x008fce0008000f00 */
.L_x_237:
[----:B-1----:R1:W2:Y:S02]  /*a7e0*/  SYNCS.PHASECHK.TRANS64.TRYWAIT P0, [R0+URZ], R2 ;  /* 0x00000002000075a7 */ /* 0x0022a400080011ff */
[----:B--2---:R-:W-:Y:S05]  /*a7f0*/  @!P0 NANOSLEEP.SYNCS 0x989680 ;  /* 0x009896800000895d */ /* 0x004fea0003900000 */
[----:B------:R-:W2:Y:S02]  /*a800*/  @!P0 SYNCS.PHASECHK.TRANS64 P0, [R0+URZ], R2 ;  /* 0x00000002000085a7 */ /* 0x000ea400080010ff */
[----:B--2---:R-:W-:Y:S05]  /*a810*/  @!P0 BRA `(.L_x_237) ;  /* 0xfffffffc00f08947 */ /* 0x004fea000383ffff */
[----:B------:R-:W-:Y:S05]  /*a820*/  BRA `(.L_x_238) ;  /* 0xffffff7c00b07947 */ /* 0x000fea000383ffff */
.L_x_45:
[----:B---3--:R-:W-:-:S07]  /*a830*/  MOV R0, UR4 ;  /* 0x0000000400007c02 */ /* 0x008fce0008000f00 */
.L_x_239:
[----:B-1----:R1:W2:Y:S02]  /*a840*/  SYNCS.PHASECHK.TRANS64.TRYWAIT P0, [R0+URZ], R3 ;  /* 0x00000003000075a7 */ /* 0x0022a400080011ff */
[----:B--2---:R-:W-:Y:S05]  /*a850*/  @!P0 NANOSLEEP.SYNCS 0x989680 ;  /* 0x009896800000895d */ /* 0x004fea0003900000 */
[----:B------:R-:W2:Y:S02]  /*a860*/  @!P0 SYNCS.PHASECHK.TRANS64 P0, [R0+URZ], R3 ;  /* 0x00000003000085a7 */ /* 0x000ea400080010ff */
[----:B--2---:R-:W-:Y:S05]  /*a870*/  @!P0 BRA `(.L_x_239) ;  /* 0xfffffffc00f08947 */ /* 0x004fea000383ffff */
[----:B------:R-:W-:Y:S05]  /*a880*/  BRA `(.L_x_240) ;  /* 0xffffff7c00bc7947 */ /* 0x000fea000383ffff */
.L_x_46:
[----:B---3--:R-:W-:-:S07]  /*a890*/  MOV R0, UR4 ;  /* 0x0000000400007c02 */ /* 0x008fce0008000f00 */
.L_x_241:
[----:B-1----:R1:W2:Y:S02]  /*a8a0*/  SYNCS.PHASECHK.TRANS64.TRYWAIT P0, [R0+URZ], R3 ;  /* 0x00000003000075a7 */ /* 0x0022a400080011ff */
[----:B--2---:R-:W-:Y:S05]  /*a8b0*/  @!P0 NANOSLEEP.SYNCS 0x989680 ;  /* 0x009896800000895d */ /* 0x004fea0003900000 */
[----:B------:R-:W2:Y:S02]  /*a8c0*/  @!P0 SYNCS.PHASECHK.TRANS64 P0, [R0+URZ], R3 ;  /* 0x00000003000085a7 */ /* 0x000ea400080010ff */
[----:B--2---:R-:W-:Y:S05]  /*a8d0*/  @!P0 BRA `(.L_x_241) ;  /* 0xfffffffc00f08947 */ /* 0x004fea000383ffff */
[----:B------:R-:W-:Y:S05]  /*a8e0*/  BRA `(.L_x_242) ;  /* 0xffffff7c00c87947 */ /* 0x000fea000383ffff */
.L_x_47:
[----:B---3--:R-:W-:-:S07]  /*a8f0*/  MOV R0, UR4 ;  /* 0x0000000400007c02 */ /* 0x008fce0008000f00 */
.L_x_243:
[----:B-1----:R1:W2:Y:S02]  /*a900*/  SYNCS.PHASECHK.TRANS64.TRYWAIT P0, [R0+URZ], R3 ;  /* 0x00000003000075a7 */ /* 0x0022a400080011ff */
[----:B--2---:R-:W-:Y:S05]  /*a910*/  @!P0 NANOSLEEP.SYNCS 0x989680 ;  /* 0x009896800000895d */ /* 0x004fea0003900000 */
[----:B------:R-:W2:Y:S02]  /*a920*/  @!P0 SYNCS.PHASECHK.TRANS64 P0, [R0+URZ], R3 ;  /* 0x00000003000085a7 */ /* 0x000ea400080010ff */
[----:B--2---:R-:W-:Y:S05]  /*a930*/  @!P0 BRA `(.L_x_243) ;  /* 0xfffffffc00f08947 */ /* 0x004fea000383ffff */
[----:B------:R-:W-:Y:S05]  /*a940*/  BRA `(.L_x_244) ;  /* 0xffffff7c00d47947 */ /* 0x000fea000383ffff */
.L_x_48:
[----:B---3--:R-:W-:-:S07]  /*a950*/  MOV R0, UR4 ;  /* 0x0000000400007c02 */ /* 0x008fce0008000f00 */
.L_x_245:
[----:B-1----:R1:W2:Y:S02]  /*a960*/  SYNCS.PHASECHK.TRANS64.TRYWAIT P0, [R0+URZ], R3 ;  /* 0x00000003000075a7 */ /* 0x0022a400080011ff */
[----:B--2---:R-:W-:Y:S05]  /*a970*/  @!P0 NANOSLEEP.SYNCS 0x989680 ;  /* 0x009896800000895d */ /* 0x004fea0003900000 */
[----:B------:R-:W2:Y:S02]  /*a980*/  @!P0 SYNCS.PHASECHK.TRANS64 P0, [R0+URZ], R3 ;  /* 0x00000003000085a7 */ /* 0x000ea400080010ff */
[----:B--2---:R-:W-:Y:S05]  /*a990*/  @!P0 BRA `(.L_x_245) ;  /* 0xfffffffc00f08947 */ /* 0x004fea000383ffff */
[----:B------:R-:W-:Y:S05]  /*a9a0*/  BRA `(.L_x_246) ;  /* 0xffffff7c00e07947 */ /* 0x000fea000383ffff */
.L_x_49:
[----:B---3--:R-:W-:-:S07]  /*a9b0*/  MOV R0, UR4 ;  /* 0x0000000400007c02 */ /* 0x008fce0008000f00 */
.L_x_247:
[----:B-1----:R1:W2:Y:S02]  /*a9c0*/  SYNCS.PHASECHK.TRANS64.TRYWAIT P0, [R0+URZ], R3 ;  /* 0x00000003000075a7 */ /* 0x0022a400080011ff */
[----:B--2---:R-:W-:Y:S05]  /*a9d0*/  @!P0 NANOSLEEP.SYNCS 0x989680 ;  /* 0x009896800000895d */ /* 0x004fea0003900000 */
[----:B------:R-:W2:Y:S02]  /*a9e0*/  @!P0 SYNCS.PHASECHK.TRANS64 P0, [R0+URZ], R3 ;  /* 0x00000003000085a7 */ /* 0x000ea400080010ff */
[----:B--2---:R-:W-:Y:S05]  /*a9f0*/  @!P0 BRA `(.L_x_247) ;  /* 0xfffffffc00f08947 */ /* 0x004fea000383ffff */
[----:B------:R-:W-:Y:S05]  /*aa00*/  BRA `(.L_x_248) ;  /* 0xffffff7c00ec7947 */ /* 0x000fea000383ffff */
.L_x_50:
[----:B---3--:R-:W-:-:S07]  /*aa10*/  MOV R0, UR4 ;  /* 0x0000000400007c02 */ /* 0x008fce0008000f00 */
.L_x_249:
[----:B-1----:R1:W2:Y:S02]  /*aa20*/  SYNCS.PHASECHK.TRANS64.TRYWAIT P0, [R0+URZ], R3 ;  /* 0x00000003000075a7 */ /* 0x0022a400080011ff */
[----:B--2---:R-:W-:Y:S05]  /*aa30*/  @!P0 NANOSLEEP.SYNCS 0x989680 ;  /* 0x009896800000895d */ /* 0x004fea0003900000 */
[----:B------:R-:W2:Y:S02]  /*aa40*/  @!P0 SYNCS.PHASECHK.TRANS64 P0, [R0+URZ], R3 ;  /* 0x00000003000085a7 */ /* 0x000ea400080010ff */
[----:B--2---:R-:W-:Y:S05]  /*aa50*/  @!P0 BRA `(.L_x_249) ;  /* 0xfffffffc00f08947 */ /* 0x004fea000383ffff */
[----:B------:R-:W-:Y:S05]  /*aa60*/  BRA `(.L_x_250) ;  /* 0xffffff7c00f87947 */ /* 0x000fea000383ffff */
.L_x_51:
[----:B---3--:R-:W-:-:S07]  /*aa70*/  MOV R0, UR4 ;  /* 0x0000000400007c02 */ /* 0x008fce0008000f00 */
.L_x_251:
[----:B-1----:R1:W2:Y:S02]  /*aa80*/  SYNCS.PHASECHK.TRANS64.TRYWAIT P0, [R0+URZ], R3 ;  /* 0x00000003000075a7 */ /* 0x0022a400080011ff */
[----:B--2---:R-:W-:Y:S05]  /*aa90*/  @!P0 NANOSLEEP.SYNCS 0x989680 ;  /* 0x009896800000895d */ /* 0x004fea0003900000 */
[----:B------:R-:W2:Y:S02]  /*aaa0*/  @!P0 SYNCS.PHASECHK.TRANS64 P0, [R0+URZ], R3 ;  /* 0x00000003000085a7 */ /* 0x000ea400080010ff */
[----:B--2---:R-:W-:Y:S05]  /*aab0*/  @!P0 BRA `(.L_x_251) ;  /* 0xfffffffc00f08947 */ /* 0x004fea000383ffff */
[----:B------:R-:W-:Y:S05]  /*aac0*/  BRA `(.L_x_252) ;  /* 0xffffff8000047947 */ /* 0x000fea000383ffff */
.L_x_52:
[----:B---3--:R-:W-:-:S07]  /*aad0*/  MOV R0, UR4 ;  /* 0x0000000400007c02 */ /* 0x008fce0008000f00 */
.L_x_253:
[----:B-1----:R1:W2:Y:S02]  /*aae0*/  SYNCS.PHASECHK.TRANS64.TRYWAIT P0, [R0+URZ], R3 ;  /* 0x00000003000075a7 */ /* 0x0022a400080011ff */
[----:B--2---:R-:W-:Y:S05]  /*aaf0*/  @!P0 NANOSLEEP.SYNCS 0x989680 ;  /* 0x009896800000895d */ /* 0x004fea0003900000 */
[----:B------:R-:W2:Y:S02]  /*ab00*/  @!P0 SYNCS.PHASECHK.TRANS64 P0, [R0+URZ], R3 ;  /* 0x00000003000085a7 */ /* 0x000ea400080010ff */
[----:B--2---:R-:W-:Y:S05]  /*ab10*/  @!P0 BRA `(.L_x_253) ;  /* 0xfffffffc00f08947 */ /* 0x004fea000383ffff */
[----:B------:R-:W-:Y:S05]  /*ab20*/  BRA `(.L_x_254) ;  /* 0xffffff8000107947 */ /* 0x000fea000383ffff */
.L_x_55:
[----:B-1----:R1:W2:Y:S02]  /*ab30*/  SYNCS.PHASECHK.TRANS64.TRYWAIT P0, [R0+URZ+0x140], R4 ;  /* 0x00014004000075a7 */ /* 0x0022a400080011ff */
[----:B--2---:R-:W-:Y:S05]  /*ab40*/  @!P0 NANOSLEEP.SYNCS 0x989680 ;  /* 0x009896800000895d */ /* 0x004fea0003900000 */
[----:B------:R-:W2:Y:S02]  /*ab50*/  @!P0 SYNCS.PHASECHK.TRANS64 P0, [R0+URZ+0x140], R4 ;  /* 0x00014004000085a7 */ /* 0x000ea400080010ff */
[----:B--2---:R-:W-:Y:S05]  /*ab60*/  @!P0 BRA `(.L_x_55) ;  /* 0xfffffffc00f08947 */ /* 0x004fea000383ffff */
[----:B------:R-:W-:Y:S05]  /*ab70*/  BRA `(.L_x_255) ;  /* 0xffffff8000707947 */ /* 0x000fea000383ffff */
.L_x_56:
[----:B------:R-:W-:-:S07]  /*ab80*/  MOV R0, UR5 ;  /* 0x0000000500007c02 */ /* 0x000fce0008000f00 */
.L_x_256:
[----:B-1----:R1:W2:Y:S02]  /*ab90*/  SYNCS.PHASECHK.TRANS64.TRYWAIT P0, [R0+URZ+0xf0], R5 ;  /* 0x0000f005000075a7 */ /* 0x0022a400080011ff */
[----:B--2---:R-:W-:Y:S05]  /*aba0*/  @!P0 NANOSLEEP.SYNCS 0x989680 ;  /* 0x009896800000895d */ /* 0x004fea0003900000 */
[----:B------:R-:W2:Y:S02]  /*abb0*/  @!P0 SYNCS.PHASECHK.TRANS64 P0, [R0+URZ+0xf0], R5 ;  /* 0x0000f005000085a7 */ /* 0x000ea400080010ff */
[----:B--2---:R-:W-:Y:S05]  /*abc0*/  @!P0 BRA `(.L_x_256) ;  /* 0xfffffffc00f08947 */ /* 0x004fea000383ffff */
[----:B------:R-:W-:Y:S05]  /*abd0*/  BRA `(.L_x_257) ;  /* 0xffffff8000807947 */ /* 0x000fea000383ffff */
.L_x_57:
[----:B-1----:R1:W2:Y:S02]  /*abe0*/  SYNCS.PHASECHK.TRANS64.TRYWAIT P1, [R0+URZ+0xe0], R4 ;  /* 0x0000e004000075a7 */ /* 0x0022a400080211ff */
[----:B--2---:R-:W-:Y:S05]  /*abf0*/  @!P1 NANOSLEEP.SYNCS 0x989680 ;  /* 0x009896800000995d */ /* 0x004fea0003900000 */
[----:B------:R-:W2:Y:S02]  /*ac00*/  @!P1 SYNCS.PHASECHK.TRANS64 P1, [R0+URZ+0xe0], R4 ;  /* 0x0000e004000095a7 */ /* 0x000ea400080210ff */
[----:B--2---:R-:W-:Y:S05]  /*ac10*/  @!P1 BRA `(.L_x_57) ;  /* 0xfffffffc00f09947 */ /* 0x004fea000383ffff */
[----:B------:R-:W-:Y:S05]  /*ac20*/  BRA `(.L_x_258) ;  /* 0xffffff8000b07947 */ /* 0x000fea000383ffff */
.L_x_60:
[----:B------:R-:W-:-:S07]  /*ac30*/  MOV R0, UR5 ;  /* 0x0000000500007c02 */ /* 0x000fce0008000f00 */
.L_x_259:
[----:B-1----:R1:W2:Y:S02]  /*ac40*/  SYNCS.PHASECHK.TRANS64.TRYWAIT P0, [R0+URZ+0xf0], R2 ;  /* 0x0000f002000075a7 */ /* 0x0022a400080011ff */
[----:B--2---:R-:W-:Y:S05]  /*ac50*/  @!P0 NANOSLEEP.SYNCS 0x989680 ;  /* 0x009896800000895d */ /* 0x004fea0003900000 */
[----:B------:R-:W2:Y:S02]  /*ac60*/  @!P0 SYNCS.PHASECHK.TRANS64 P0, [R0+URZ+0xf0], R2 ;  /* 0x0000f002000085a7 */ /* 0x000ea400080010ff */
[----:B--2---:R-:W-:Y:S05]  /*ac70*/  @!P0 BRA `(.L_x_259) ;  /* 0xfffffffc00f08947 */ /* 0x004fea000383ffff */
[----:B------:R-:W-:Y:S05]  /*ac80*/  BRA `(.L_x_59) ;  /* 0xffffff8400047947 */ /* 0x000fea000383ffff */
.L_x_69:
[----:B-1----:R-:W-:-:S04]  /*ac90*/  MOV R4, UR7 ;  /* 0x0000000700047c02 */ /* 0x002fc80008000f00 */
[----:B------:R1:W2:Y:S03]  /*aca0*/  SYNCS.PHASECHK.TRANS64.TRYWAIT P0, [R4+URZ+0x8], R5 ;  /* 0x00000805040075a7 */ /* 0x0002a600080011ff */
[----:B--2---:R-:W-:Y:S05]  /*acb0*/  @!P0 NANOSLEEP.SYNCS 0x989680 ;  /* 0x009896800000895d */ /* 0x004fea0003900000 */
[----:B------:R-:W2:Y:S02]  /*acc0*/  @!P0 SYNCS.PHASECHK.TRANS64 P0, [R4+URZ+0x8], R5 ;  /* 0x00000805040085a7 */ /* 0x000ea400080010ff */
[----:B--2---:R-:W-:Y:S05]  /*acd0*/  @!P0 BRA `(.L_x_69) ;  /* 0xfffffffc00ec8947 */ /* 0x004fea000383ffff */
[----:B------:R-:W-:Y:S05]  /*ace0*/  BRA `(.L_x_68) ;  /* 0xffffff8400b87947 */ /* 0x000fea000383ffff */
.L_x_71:
[----:B------:R-:W-:Y:S01]  /*acf0*/  BSSY B0, `(.L_x_260) ;  /* 0x0000006000007945 */ /* 0x000fe20003800000 */
[----:B------:R-:W-:-:S07]  /*ad00*/  MOV R15, 0xffffffff ;  /* 0xffffffff000f7802 */ /* 0x000fce0000000f00 */
[----:B-1---5:R-:W-:Y:S05]  /*ad10*/  WARPSYNC.COLLECTIVE R15, `(.L_x_261) ;  /* 0x000000000f0c7348 */ /* 0x022fea0003c00000 */
[----:B------:R-:W-:Y:S02]  /*ad20*/  ELECT P6, UR79, PT ;  /* 0x00000000004f782f */ /* 0x000fe400038c0000 */
[----:B------:R-:W-:Y:S01]  /*ad30*/  MOV R14, UR79 ;  /* 0x0000004f000e7c02 */ /* 0x000fe20008000f00 */
[----:B-1---5:R-:W-:Y:S10]  /*ad40*/  ENDCOLLECTIVE ;  /* 0x000000000000791b */ /* 0x022ff40003800000 */
.L_x_261:
[----:B------:R-:W-:Y:S05]  /*ad50*/  BSYNC B0 ;  /* 0x0000000000007941 */ /* 0x000fea0003800000 */
.L_x_260:
[----:B------:R-:W-:Y:S05]  /*ad60*/  BRA `(.L_x_262) ;  /* 0xffffff8400e87947 */ /* 0x000fea000383ffff */
.L_x_73:
[----:B-1----:R-:W-:-:S04]  /*ad70*/  MOV R2, UR7 ;  /* 0x0000000700027c02 */ /* 0x002fc80008000f00 */
[----:B------:R1:W2:Y:S03]  /*ad80*/  SYNCS.PHASECHK.TRANS64.TRYWAIT P0, [R2+URZ+0x8], R3 ;  /* 0x00000803020075a7 */ /* 0x0002a600080011ff */
[----:B--2---:R-:W-:Y:S05]  /*ad90*/  @!P0 NANOSLEEP.SYNCS 0x989680 ;  /* 0x009896800000895d */ /* 0x004fea0003900000 */
[----:B------:R-:W2:Y:S02]  /*ada0*/  @!P0 SYNCS.PHASECHK.TRANS64 P0, [R2+URZ+0x8], R3 ;  /* 0x00000803020085a7 */ /* 0x000ea400080010ff */
[----:B--2---:R-:W-:Y:S05]  /*adb0*/  @!P0 BRA `(.L_x_73) ;  /* 0xfffffffc00ec8947 */ /* 0x004fea000383ffff */
[----:B------:R-:W-:Y:S05]  /*adc0*/  BRA `(.L_x_72) ;  /* 0xffffff8400ec7947 */ /* 0x000fea000383ffff */
.L_x_74:
[----:B-1----:R1:W2:Y:S02]  /*add0*/  SYNCS.PHASECHK.TRANS64.TRYWAIT P0, [R0+URZ+0xe0], R4 ;  /* 0x0000e004000075a7 */ /* 0x0022a400080011ff */
[----:B--2---:R-:W-:Y:S05]  /*ade0*/  @!P0 NANOSLEEP.SYNCS 0x989680 ;  /* 0x009896800000895d */ /* 0x004fea0003900000 */
[----:B------:R-:W2:Y:S02]  /*adf0*/  @!P0 SYNCS.PHASECHK.TRANS64 P0, [R0+URZ+0xe0], R4 ;  /* 0x0000e004000085a7 */ /* 0x000ea400080010ff */
[----:B--2---:R-:W-:Y:S05]  /*ae00*/  @!P0 BRA `(.L_x_74) ;  /* 0xfffffffc00f08947 */ /* 0x004fea000383ffff */
[----:B------:R-:W-:Y:S05]  /*ae10*/  BRA `(.L_x_263) ;  /* 0xffffff8800d87947 */ /* 0x000fea000383ffff */
.L_x_76:
[----:B------:R-:W-:-:S07]  /*ae20*/  MOV R0, UR9 ;  /* 0x0000000900007c02 */ /* 0x000fce0008000f00 */
.L_x_264:
[----:B-1----:R1:W2:Y:S02]  /*ae30*/  SYNCS.PHASECHK.TRANS64.TRYWAIT P0, [R0+URZ+0x120], R4 ;  /* 0x00012004000075a7 */ /* 0x0022a400080011ff */
[----:B--2---:R-:W-:Y:S05]  /*ae40*/  @!P0 NANOSLEEP.SYNCS 0x989680 ;  /* 0x009896800000895d */ /* 0x004fea0003900000 */
[----:B------:R-:W2:Y:S02]  /*ae50*/  @!P0 SYNCS.PHASECHK.TRANS64 P0, [R0+URZ+0x120], R4 ;  /* 0x00012004000085a7 */ /* 0x000ea400080010ff */
[----:B--2---:R-:W-:Y:S05]  /*ae60*/  @!P0 BRA `(.L_x_264) ;  /* 0xfffffffc00f08947 */ /* 0x004fea000383ffff */
[----:B------:R-:W-:Y:S05]  /*ae70*/  BRA `(.L_x_265) ;  /* 0xffffff8c00247947 */ /* 0x000fea000383ffff */
.L_x_79:
[----:B------:R-:W-:Y:S07]  /*ae80*/  MOV R0, UR8 ;  /* 0x0000000800007c02 */ /* 0x000fee0008000f00 */
.L_x_266:
[----:B-1----:R1:W2:Y:S02]  /*ae90*/  SYNCS.PHASECHK.TRANS64.TRYWAIT P0, [R0+URZ], R4 ;  /* 0x00000004000075a7 */ /* 0x0022a400080011ff */
[----:B--2---:R-:W-:Y:S05]  /*aea0*/  @!P0 NANOSLEEP.SYNCS 0x989680 ;  /* 0x009896800000895d */ /* 0x004fea0003900000 */
[----:B------:R-:W2:Y:S02]  /*aeb0*/  @!P0 SYNCS.PHASECHK.TRANS64 P0, [R0+URZ], R4 ;  /* 0x00000004000085a7 */ /* 0x000ea400080010ff */
[----:B--2---:R-:W-:Y:S05]  /*aec0*/  @!P0 BRA `(.L_x_266) ;  /* 0xfffffffc00f08947 */ /* 0x004fea000383ffff */
[----:B------:R-:W-:Y:S05]  /*aed0*/  BRA `(.L_x_78) ;  /* 0xffffff8c00387947 */ /* 0x000fea000383ffff */
.L_x_83:
[----:B-1----:R-:W-:-:S07]  /*aee0*/  MOV R0, UR8 ;  /* 0x0000000800007c02 */ /* 0x002fce0008000f00 */
.L_x_267:
[----:B-1----:R1:W2:Y:S02]  /*aef0*/  SYNCS.PHASECHK.TRANS64.TRYWAIT P0, [R0+URZ], R2 ;  /* 0x00000002000075a7 */ /* 0x0022a400080011ff */
[----:B--2---:R-:W-:Y:S05]  /*af00*/  @!P0 NANOSLEEP.SYNCS 0x989680 ;  /* 0x009896800000895d */ /* 0x004fea0003900000 */
[----:B------:R-:W2:Y:S02]  /*af10*/  @!P0 SYNCS.PHASECHK.TRANS64 P0, [R0+URZ], R2 ;  /* 0x00000002000085a7 */ /* 0x000ea400080010ff */
[----:B--2---:R-:W-:Y:S05]  /*af20*/  @!P0 BRA `(.L_x_267) ;  /* 0xfffffffc00f08947 */ /* 0x004fea000383ffff */
[----:B------:R-:W-:Y:S05]  /*af30*/  BRA `(.L_x_268) ;  /* 0xffffff90002c7947 */ /* 0x000fea000383ffff */
.L_x_84:
[----:B------:R-:W-:-:S07]  /*af40*/  MOV R0, UR8 ;  /* 0x0000000800007c02 */ /* 0x000fce0008000f00 */
.L_x_269:
[----:B-1----:R1:W2:Y:S02]  /*af50*/  SYNCS.PHASECHK.TRANS64.TRYWAIT P0, [R0+URZ], R3 ;  /* 0x00000003000075a7 */ /* 0x0022a400080011ff */
[----:B--2---:R-:W-:Y:S05]  /*af60*/  @!P0 NANOSLEEP.SYNCS 0x989680 ;  /* 0x009896800000895d */ /* 0x004fea0003900000 */
[----:B------:R-:W2:Y:S02]  /*af70*/  @!P0 SYNCS.PHASECHK.TRANS64 P0, [R0+URZ], R3 ;  /* 0x00000003000085a7 */ /* 0x000ea400080010ff */
[----:B--2---:R-:W-:Y:S05]  /*af80*/  @!P0 BRA `(.L_x_269) ;  /* 0xfffffffc00f08947 */ /* 0x004fea000383ffff */
[----:B------:R-:W-:Y:S05]  /*af90*/  BRA `(.L_x_270) ;  /* 0xffffff9000387947 */ /* 0x000fea000383ffff */
.L_x_85:
[----:B------:R-:W-:-:S07]  /*afa0*/  MOV R0, UR8 ;  /* 0x0000000800007c02 */ /* 0x000fce0008000f00 */
.L_x_271:
[----:B-1----:R1:W2:Y:S02]  /*afb0*/  SYNCS.PHASECHK.TRANS64.TRYWAIT P0, [R0+URZ], R3 ;  /* 0x00000003000075a7 */ /* 0x0022a400080011ff */
[----:B--2---:R-:W-:Y:S05]  /*afc0*/  @!P0 NANOSLEEP.SYNCS 0x989680 ;  /* 0x009896800000895d */ /* 0x004fea0003900000 */
[----:B------:R-:W2:Y:S02]  /*afd0*/  @!P0 SYNCS.PHASECHK.TRANS64 P0, [R0+URZ], R3 ;  /* 0x00000003000085a7 */ /* 0x000ea400080010ff */
[----:B--2---:R-:W-:Y:S05]  /*afe0*/  @!P0 BRA `(.L_x_271) ;  /* 0xfffffffc00f08947 */ /* 0x004fea000383ffff */
[----:B------:R-:W-:Y:S05]  /*aff0*/  BRA `(.L_x_272) ;  /* 0xffffff9000447947 */ /* 0x000fea000383ffff */
.L_x_88:
[----:B------:R-:W-:-:S07]  /*b000*/  MOV R0, UR7 ;  /* 0x0000000700007c02 */ /* 0x000fce0008000f00 */
.L_x_273:
[----:B-1----:R1:W2:Y:S02]  /*b010*/  SYNCS.PHASECHK.TRANS64.TRYWAIT P1, [R0+URZ+0x160], R2 ;  /* 0x00016002000075a7 */ /* 0x0022a400080211ff */
[----:B--2---:R-:W-:Y:S05]  /*b020*/  @!P1 NANOSLEEP.SYNCS 0x989680 ;  /* 0x009896800000995d */ /* 0x004fea0003900000 */
[----:B------:R-:W2:Y:S02]  /*b030*/  @!P1 SYNCS.PHASECHK.TRANS64 P1, [R0+URZ+0x160], R2 ;  /* 0x00016002000095a7 */ /* 0x000ea400080210ff */
[----:B--2---:R-:W-:Y:S05]  /*b040*/  @!P1 BRA `(.L_x_273) ;  /* 0xfffffffc00f09947 */ /* 0x004fea000383ffff */
[----:B------:R-:W-:Y:S05]  /*b050*/  BRA `(.L_x_274) ;  /* 0xffffff9000907947 */ /* 0x000fea000383ffff */
.L_x_93:
[----:B--2---:R2:W4:Y:S02]  /*b060*/  SYNCS.PHASECHK.TRANS64.TRYWAIT P0, [R0+URZ+0xe0], R2 ;  /* 0x0000e002000075a7 */ /* 0x00452400080011ff */
[----:B----4-:R-:W-:Y:S05]  /*b070*/  @!P0 NANOSLEEP.SYNCS 0x989680 ;  /* 0x009896800000895d */ /* 0x010fea0003900000 */
[----:B------:R-:W4:Y:S02]  /*b080*/  @!P0 SYNCS.PHASECHK.TRANS64 P0, [R0+URZ+0xe0], R2 ;  /* 0x0000e002000085a7 */ /* 0x000f2400080010ff */
[----:B----4-:R-:W-:Y:S05]  /*b090*/  @!P0 BRA `(.L_x_93) ;  /* 0xfffffffc00f08947 */ /* 0x010fea000383ffff */
[----:B------:R-:W-:Y:S05]  /*b0a0*/  BRA `(.L_x_275) ;  /* 0xffffff9400947947 */ /* 0x000fea000383ffff */
.L_x_96:
[----:B------:R-:W-:Y:S07]  /*b0b0*/  MOV R0, UR5 ;  /* 0x0000000500007c02 */ /* 0x000fee0008000f00 */
.L_x_276:
[----:B--2---:R2:W4:Y:S02]  /*b0c0*/  SYNCS.PHASECHK.TRANS64.TRYWAIT P0, [R0+URZ+0xd8], R2 ;  /* 0x0000d802000075a7 */ /* 0x00452400080011ff */
[----:B----4-:R-:W-:Y:S05]  /*b0d0*/  @!P0 NANOSLEEP.SYNCS 0x989680 ;  /* 0x009896800000895d */ /* 0x010fea0003900000 */
[----:B------:R-:W4:Y:S02]  /*b0e0*/  @!P0 SYNCS.PHASECHK.TRANS64 P0, [R0+URZ+0xd8], R2 ;  /* 0x0000d802000085a7 */ /* 0x000f2400080010ff */
[----:B----4-:R-:W-:Y:S05]  /*b0f0*/  @!P0 BRA `(.L_x_276) ;  /* 0xfffffffc00f08947 */ /* 0x010fea000383ffff */
[----:B------:R-:W-:Y:S05]  /*b100*/  BRA `(.L_x_95) ;  /* 0xffffff9800747947 */ /* 0x000fea000383ffff */
.L_x_99:
[----:B------:R-:W-:Y:S07]  /*b110*/  MOV R0, UR16 ;  /* 0x0000001000007c02 */ /* 0x000fee0008000f00 */
.L_x_277:
[----:B-1----:R1:W2:Y:S02]  /*b120*/  SYNCS.PHASECHK.TRANS64.TRYWAIT P0, [R0+URZ+0xb8], R9 ;  /* 0x0000b809000075a7 */ /* 0x0022a400080011ff */
[----:B--2---:R-:W-:Y:S05]  /*b130*/  @!P0 NANOSLEEP.SYNCS 0x989680 ;  /* 0x009896800000895d */ /* 0x004fea0003900000 */
[----:B------:R-:W2:Y:S02]  /*b140*/  @!P0 SYNCS.PHASECHK.TRANS64 P0, [R0+URZ+0xb8], R9 ;  /* 0x0000b809000085a7 */ /* 0x000ea400080010ff */
[----:B--2---:R-:W-:Y:S05]  /*b150*/  @!P0 BRA `(.L_x_277) ;  /* 0xfffffffc00f08947 */ /* 0x004fea000383ffff */
[----:B------:R-:W-:Y:S05]  /*b160*/  BRA `(.L_x_278) ;  /* 0xffffff9800ec7947 */ /* 0x000fea000383ffff */
.L_x_100:
[----:B------:R-:W-:Y:S07]  /*b170*/  MOV R0, UR14 ;  /* 0x0000000e00007c02 */ /* 0x000fee0008000f00 */
.L_x_279:
[----:B-1----:R1:W2:Y:S02]  /*b180*/  SYNCS.PHASECHK.TRANS64.TRYWAIT P0, [R0+URZ+0xb8], R22 ;  /* 0x0000b816000075a7 */ /* 0x0022a400080011ff */
[----:B--2---:R-:W-:Y:S05]  /*b190*/  @!P0 NANOSLEEP.SYNCS 0x989680 ;  /* 0x009896800000895d */ /* 0x004fea0003900000 */
[----:B------:R-:W2:Y:S02]  /*b1a0*/  @!P0 SYNCS.PHASECHK.TRANS64 P0, [R0+URZ+0xb8], R22 ;  /* 0x0000b816000085a7 */ /* 0x000ea400080010ff */
[----:B--2---:R-:W-:Y:S05]  /*b1b0*/  @!P0 BRA `(.L_x_279) ;  /* 0xfffffffc00f08947 */ /* 0x004fea000383ffff */
[----:B------:R-:W-:Y:S05]  /*b1c0*/  BRA `(.L_x_280) ;  /* 0xffffff9c008c7947 */ /* 0x000fea000383ffff */
.L_x_102:
[----:B------:R-:W-:-:S07]  /*b1d0*/  MOV R0, UR4 ;  /* 0x0000000400007c02 */ /* 0x000fce0008000f00 */
.L_x_281:
[----:B-1----:R1:W4:Y:S02]  /*b1e0*/  SYNCS.PHASECHK.TRANS64.TRYWAIT P0, [R0+URZ], R2 ;  /* 0x00000002000075a7 */ /* 0x00232400080011ff */
[----:B----4-:R-:W-:Y:S05]  /*b1f0*/  @!P0 NANOSLEEP.SYNCS 0x989680 ;  /* 0x009896800000895d */ /* 0x010fea0003900000 */
[----:B------:R-:W4:Y:S02]  /*b200*/  @!P0 SYNCS.PHASECHK.TRANS64 P0, [R0+URZ], R2 ;  /* 0x00000002000085a7 */ /* 0x000f2400080010ff */
[----:B----4-:R-:W-:Y:S05]  /*b210*/  @!P0 BRA `(.L_x_281) ;  /* 0xfffffffc00f08947 */ /* 0x010fea000383ffff */
[----:B------:R-:W-:Y:S05]  /*b220*/  BRA `(.L_x_282) ;  /* 0xffffffa000187947 */ /* 0x000fea000383ffff */
.L_x_103:
[----:B------:R-:W-:-:S07]  /*b230*/  MOV R0, UR4 ;  /* 0x0000000400007c02 */ /* 0x000fce0008000f00 */
.L_x_283:
[----:B-1----:R1:W4:Y:S02]  /*b240*/  SYNCS.PHASECHK.TRANS64.TRYWAIT P0, [R0+URZ], R2 ;  /* 0x00000002000075a7 */ /* 0x00232400080011ff */
[----:B----4-:R-:W-:Y:S05]  /*b250*/  @!P0 NANOSLEEP.SYNCS 0x989680 ;  /* 0x009896800000895d */ /* 0x010fea0003900000 */
[----:B------:R-:W4:Y:S02]  /*b260*/  @!P0 SYNCS.PHASECHK.TRANS64 P0, [R0+URZ], R2 ;  /* 0x00000002000085a7 */ /* 0x000f2400080010ff */
[----:B----4-:R-:W-:Y:S05]  /*b270*/  @!P0 BRA `(.L_x_283) ;  /* 0xfffffffc00f08947 */ /* 0x010fea000383ffff */
[----:B------:R-:W-:Y:S05]  /*b280*/  BRA `(.L_x_284) ;  /* 0xffffffa000247947 */ /* 0x000fea000383ffff */
.L_x_105:
[----:B-1----:R1:W2:Y:S02]  /*b290*/  SYNCS.PHASECHK.TRANS64.TRYWAIT P0, [R0+URZ+0xe0], R2 ;  /* 0x0000e002000075a7 */ /* 0x0022a400080011ff */
[----:B--2---:R-:W-:Y:S05]  /*b2a0*/  @!P0 NANOSLEEP.SYNCS 0x989680 ;  /* 0x009896800000895d */ /* 0x004fea0003900000 */
[----:B------:R-:W2:Y:S02]  /*b2b0*/  @!P0 SYNCS.PHASECHK.TRANS64 P0, [R0+URZ+0xe0], R2 ;  /* 0x0000e002000085a7 */ /* 0x000ea400080010ff */
[----:B--2---:R-:W-:Y:S05]  /*b2c0*/  @!P0 BRA `(.L_x_105) ;  /* 0xfffffffc00f08947 */ /* 0x004fea000383ffff */
[----:B------:R-:W-:Y:S05]  /*b2d0*/  BRA `(.L_x_285) ;  /* 0xffffffa000e07947 */ /* 0x000fea000383ffff */
.L_x_119:
[----:B-1----:R1:W2:Y:S02]  /*b2e0*/  SYNCS.PHASECHK.TRANS64.TRYWAIT P0, [R2+URZ+0xa0], R0 ;  /* 0x0000a000020075a7 */ /* 0x0022a400080011ff */
[----:B--2---:R-:W-:Y:S05]  /*b2f0*/  @!P0 NANOSLEEP.SYNCS 0x989680 ;  /* 0x009896800000895d */ /* 0x004fea0003900000 */
[----:B------:R-:W2:Y:S02]  /*b300*/  @!P0 SYNCS.PHASECHK.TRANS64 P0, [R2+URZ+0xa0], R0 ;  /* 0x0000a000020085a7 */ /* 0x000ea400080010ff */
[----:B--2---:R-:W-:Y:S05]  /*b310*/  @!P0 BRA `(.L_x_119) ;  /* 0xfffffffc00f08947 */ /* 0x004fea000383ffff */
[----:B------:R-:W-:Y:S05]  /*b320*/  BRA `(.L_x_118) ;  /* 0xffffffb0005c7947 */ /* 0x000fea000383ffff */
.L_x_122:
[----:B--2---:R2:W1:Y:S02]  /*b330*/  SYNCS.PHASECHK.TRANS64.TRYWAIT P0, [R131+URZ+0x100], R0 ;  /* 0x00010000830075a7 */ /* 0x00446400080011ff */
[----:B-1----:R-:W-:Y:S05]  /*b340*/  @!P0 NANOSLEEP.SYNCS 0x989680 ;  /* 0x009896800000895d */ /* 0x002fea0003900000 */
[----:B------:R-:W1:Y:S02]  /*b350*/  @!P0 SYNCS.PHASECHK.TRANS64 P0, [R131+URZ+0x100], R0 ;  /* 0x00010000830085a7 */ /* 0x000e6400080010ff */
[----:B-1----:R-:W-:Y:S05]  /*b360*/  @!P0 BRA `(.L_x_122) ;  /* 0xfffffffc00f08947 */ /* 0x002fea000383ffff */
[----:B------:R-:W-:Y:S05]  /*b370*/  BRA `(.L_x_121) ;  /* 0xffffffb000b87947 */ /* 0x000fea000383ffff */
        .weak           $__internal_0_$__cuda_sm10x_tcgen05_guardrail_trap_col_being_dealloced_not_returned_by_alloc
        .type           $__internal_0_$__cuda_sm10x_tcgen05_guardrail_trap_col_being_dealloced_not_returned_by_alloc,@function
        .size           $__internal_0_$__cuda_sm10x_tcgen05_guardrail_trap_col_being_dealloced_not_returned_by_alloc,($__internal_1_$__cuda_sm10x_tcgen05_guardrail_trap_phase_invalid_during_alloc - $__internal_0_$__cuda_sm10x_tcgen05_guardrail_trap_col_being_dealloced_not_returned_by_alloc)
$__internal_0_$__cuda_sm10x_tcgen05_guardrail_trap_col_being_dealloced_not_returned_by_alloc:
[----:B------:R-:W-:Y:S05]  /*b380*/  BPT.TRAP 0x1 ;  /* 0x000000040000795c */ /* 0x000fea0000300000 */
[----:B------:R-:W-:-:S04]  /*b390*/  HFMA2 R3, -RZ, RZ, 0, 0 ;  /* 0x00000000ff037431 */ /* 0x000fc800000001ff */
[----:B------:R-:W-:Y:S05]  /*b3a0*/  RET.REL.NODEC R2 `(_ZN7cutlass13device_kernelINS_4gemm6kernel13GemmUniversalIN4cute5tupleIJiiiiEEENS1_10collective13CollectiveMmaINS1_35MainloopSm100TmaUmmaWarpSpecializedILi10ELi2ELi4ENS5_IJNS4_1CILi2EEENSA_ILi1EEESC_EEEEENS5_IJNSA_ILi256EEENSA_ILi64EEESG_EEENS_10bfloat16_tENS5_IJlSC_lEEESI_SJ_NS4_8TiledMMAINS4_8MMA_AtomIJNS4_26SM100_MMA_F16BF16_2x1SM_SSISI_SI_fLi256ELi64ELNS4_4UMMA5MajorE0ELSO_0ELNSN_7ScaleInE0ELSP_0EEEEEENS4_6LayoutINS5_IJSC_SC_SC_EEENS5_IJNSA_ILi0EEESU_SU_EEEEENS5_IJNS4_10UnderscoreESX_SX_EEEEENS4_18SM100_TMA_2SM_LOADENS4_14ComposedLayoutINS4_7SwizzleILi3ELi4ELi3EEENS4_18smem_ptr_flag_bitsILi16EEENSS_INS5_IJNSA_ILi8EEESG_EEENS5_IJSG_SC_EEEEEEEvNS4_8identityES10_S1A_vS1B_EENS_8epilogue10collective18CollectiveEpilogueINS1D_23Sm100TmaWarpSpecializedILi3ELi2ELi32ELb1ELb0EEEJNS5_IJNSA_ILi128EEESG_SG_EEENS5_IJNSS_IS1I_SC_EENSS_INSA_ILi32EEESC_EEEEESI_SJ_SI_SJ_NS1D_6fusion15FusionCallbacksIS1H_NS1O_13LinCombEltActINS1D_6thread7SigmoidESI_fSI_fLNS_15FloatRoundStyleE2EEES1J_S1N_JEEENS4_5SM1004TMEM4LOAD26SM100_TMEM_LOAD_32dp32b32xENS4_13SM90_TMA_LOADENS11_INS12_ILi2ELi4ELi3EEES15_NSS_INS5_IJS16_S1L_EEENS5_IJS1L_SC_EEEEEEENS4_39AutoVectorizingCopyWithAssumedAlignmentILi128EEENS4_14SM90_TMA_STOREES25_S27_S27_EEEvvEEEEvNT_6ParamsE) ;  /* 0xffffff4c02147950 */ /* 0x000fea0003c3ffff */
        .weak           $__internal_1_$__cuda_sm10x_tcgen05_guardrail_trap_phase_invalid_during_alloc
        .type           $__internal_1_$__cuda_sm10x_tcgen05_guardrail_trap_phase_invalid_during_alloc,@function
        .size           $__internal_1_$__cuda_sm10x_tcgen05_guardrail_trap_phase_invalid_during_alloc,($__internal_2_$__cuda_sm10x_tcgen05_guardrail_trap_unallocated_columns_being_dealloced - $__internal_1_$__cuda_sm10x_tcgen05_guardrail_trap_phase_invalid_during_alloc)
$__internal_1_$__cuda_sm10x_tcgen05_guardrail_trap_phase_invalid_during_alloc:
[----:B------:R-:W-:Y:S05]  /*b3b0*/  BPT.TRAP 0x1 ;  /* 0x000000040000795c */ /* 0x000fea0000300000 */
[----:B------:R-:W-:-:S04]  /*b3c0*/  MOV R3, 0x0 ;  /* 0x0000000000037802 */ /* 0x000fc80000000f00 */
[----:B------:R-:W-:Y:S05]  /*b3d0*/  RET.REL.NODEC R2 `(_ZN7cutlass13device_kernelINS_4gemm6kernel13GemmUniversalIN4cute5tupleIJiiiiEEENS1_10collective13CollectiveMmaINS1_35MainloopSm100TmaUmmaWarpSpecializedILi10ELi2ELi4ENS5_IJNS4_1CILi2EEENSA_ILi1EEESC_EEEEENS5_IJNSA_ILi256EEENSA_ILi64EEESG_EEENS_10bfloat16_tENS5_IJlSC_lEEESI_SJ_NS4_8TiledMMAINS4_8MMA_AtomIJNS4_26SM100_MMA_F16BF16_2x1SM_SSISI_SI_fLi256ELi64ELNS4_4UMMA5MajorE0ELSO_0ELNSN_7ScaleInE0ELSP_0EEEEEENS4_6LayoutINS5_IJSC_SC_SC_EEENS5_IJNSA_ILi0EEESU_SU_EEEEENS5_IJNS4_10UnderscoreESX_SX_EEEEENS4_18SM100_TMA_2SM_LOADENS4_14ComposedLayoutINS4_7SwizzleILi3ELi4ELi3EEENS4_18smem_ptr_flag_bitsILi16EEENSS_INS5_IJNSA_ILi8EEESG_EEENS5_IJSG_SC_EEEEEEEvNS4_8identityES10_S1A_vS1B_EENS_8epilogue10collective18CollectiveEpilogueINS1D_23Sm100TmaWarpSpecializedILi3ELi2ELi32ELb1ELb0EEEJNS5_IJNSA_ILi128EEESG_SG_EEENS5_IJNSS_IS1I_SC_EENSS_INSA_ILi32EEESC_EEEEESI_SJ_SI_SJ_NS1D_6fusion15FusionCallbacksIS1H_NS1O_13LinCombEltActINS1D_6thread7SigmoidESI_fSI_fLNS_15FloatRoundStyleE2EEES1J_S1N_JEEENS4_5SM1004TMEM4LOAD26SM100_TMEM_LOAD_32dp32b32xENS4_13SM90_TMA_LOADENS11_INS12_ILi2ELi4ELi3EEES15_NSS_INS5_IJS16_S1L_EEENS5_IJS1L_SC_EEEEEEENS4_39AutoVectorizingCopyWithAssumedAlignmentILi128EEENS4_14SM90_TMA_STOREES25_S27_S27_EEEvvEEEEvNT_6ParamsE) ;  /* 0xffffff4c02087950 */ /* 0x000fea0003c3ffff */
        .weak           $__internal_2_$__cuda_sm10x_tcgen05_guardrail_trap_unallocated_columns_being_dealloced
        .type           $__internal_2_$__cuda_sm10x_tcgen05_guardrail_trap_unallocated_columns_being_dealloced,@function
        .size           $__internal_2_$__cuda_sm10x_tcgen05_guardrail_trap_unallocated_columns_being_dealloced,($__internal_3_$__cuda_sm20_rcp_rn_f32_slowpath - $__internal_2_$__cuda_sm10x_tcgen05_guardrail_trap_unallocated_columns_being_dealloced)
$__internal_2_$__cuda_sm10x_tcgen05_guardrail_trap_unallocated_columns_being_dealloced:
[----:B------:R-:W-:Y:S05]  /*b3e0*/  BPT.TRAP 0x1 ;  /* 0x000000040000795c */ /* 0x000fea0000300000 */
[----:B------:R-:W-:-:S04]  /*b3f0*/  HFMA2 R3, -RZ, RZ, 0, 0 ;  /* 0x00000000ff037431 */ /* 0x000fc800000001ff */
[----:B------:R-:W-:Y:S05]  /*b400*/  RET.REL.NODEC R2 `(_ZN7cutlass13device_kernelINS_4gemm6kernel13GemmUniversalIN4cute5tupleIJiiiiEEENS1_10collective13CollectiveMmaINS1_35MainloopSm100TmaUmmaWarpSpecializedILi10ELi2ELi4ENS5_IJNS4_1CILi2EEENSA_ILi1EEESC_EEEEENS5_IJNSA_ILi256EEENSA_ILi64EEESG_EEENS_10bfloat16_tENS5_IJlSC_lEEESI_SJ_NS4_8TiledMMAINS4_8MMA_AtomIJNS4_26SM100_MMA_F16BF16_2x1SM_SSISI_SI_fLi256ELi64ELNS4_4UMMA5MajorE0ELSO_0ELNSN_7ScaleInE0ELSP_0EEEEEENS4_6LayoutINS5_IJSC_SC_SC_EEENS5_IJNSA_ILi0EEESU_SU_EEEEENS5_IJNS4_10UnderscoreESX_SX_EEEEENS4_18SM100_TMA_2SM_LOADENS4_14ComposedLayoutINS4_7SwizzleILi3ELi4ELi3EEENS4_18smem_ptr_flag_bitsILi16EEENSS_INS5_IJNSA_ILi8EEESG_EEENS5_IJSG_SC_EEEEEEEvNS4_8identityES10_S1A_vS1B_EENS_8epilogue10collective18CollectiveEpilogueINS1D_23Sm100TmaWarpSpecializedILi3ELi2ELi32ELb1ELb0EEEJNS5_IJNSA_ILi128EEESG_SG_EEENS5_IJNSS_IS1I_SC_EENSS_INSA_ILi32EEESC_EEEEESI_SJ_SI_SJ_NS1D_6fusion15FusionCallbacksIS1H_NS1O_13LinCombEltActINS1D_6thread7SigmoidESI_fSI_fLNS_15FloatRoundStyleE2EEES1J_S1N_JEEENS4_5SM1004TMEM4LOAD26SM100_TMEM_LOAD_32dp32b32xENS4_13SM90_TMA_LOADENS11_INS12_ILi2ELi4ELi3EEES15_NSS_INS5_IJS16_S1L_EEENS5_IJS1L_SC_EEEEEEENS4_39AutoVectorizingCopyWithAssumedAlignmentILi128EEENS4_14SM90_TMA_STOREES25_S27_S27_EEEvvEEEEvNT_6ParamsE) ;  /* 0xffffff4802fc7950 */ /* 0x000fea0003c3ffff */
        .weak           $__internal_3_$__cuda_sm20_rcp_rn_f32_slowpath
        .type           $__internal_3_$__cuda_sm20_rcp_rn_f32_slowpath,@function
        .size           $__internal_3_$__cuda_sm20_rcp_rn_f32_slowpath,(.L_x_291 - $__internal_3_$__cuda_sm20_rcp_rn_f32_slowpath)
$__internal_3_$__cuda_sm20_rcp_rn_f32_slowpath:
[----:B------:R-:W-:Y:S01]  /*b410*/  IMAD.SHL.U32 R53, R56, 0x2, RZ ;  /* 0x0000000238357824 */ /* 0x000fe200078e00ff */
[----:B------:R-:W-:Y:S04]  /*b420*/  BSSY.RECONVERGENT B0, `(.L_x_286) ;  /* 0x0000030000007945 */ /* 0x000fe80003800200 */
[----:B------:R-:W-:-:S04]  /*b430*/  SHF.R.U32.HI R53, RZ, 0x18, R53 ;  /* 0x00000018ff357819 */ /* 0x000fc80000011635 */
[----:B------:R-:W-:-:S13]  /*b440*/  ISETP.NE.U32.AND P0, PT, R53, RZ, PT ;  /* 0x000000ff3500720c */ /* 0x000fda0003f05070 */
[----:B------:R-:W-:Y:S05]  /*b450*/  @P0 BRA `(.L_x_287) ;  /* 0x0000000000280947 */ /* 0x000fea0003800000 */
[----:B------:R-:W-:-:S04]  /*b460*/  SHF.L.U32 R32, R56, 0x1, RZ ;  /* 0x0000000138207819 */ /* 0x000fc800000006ff */
[----:B------:R-:W-:-:S13]  /*b470*/  ISETP.NE.AND P0, PT, R32, RZ, PT ;  /* 0x000000ff2000720c */ /* 0x000fda0003f05270 */
[----:B------:R-:W-:Y:S01]  /*b480*/  @P0 FFMA R53, R56, 1.84467440737095516160e+19, RZ ;  /* 0x5f80000038350823 */ /* 0x000fe200000000ff */
[----:B------:R-:W-:Y:S08]  /*b490*/  @!P0 MUFU.RCP R54, R56 ;  /* 0x0000003800368308 */ /* 0x000ff00000001000 */
[----:B------:R-:W1:Y:S02]  /*b4a0*/  @P0 MUFU.RCP R32, R53 ;  /* 0x0000003500200308 */ /* 0x000e640000001000 */
[----:B-1----:R-:W-:-:S04]  /*b4b0*/  @P0 FFMA R53, R53, R32, -1 ;  /* 0xbf80000035350423 */ /* 0x002fc80000000020 */
[----:B------:R-:W-:-:S04]  /*b4c0*/  @P0 FADD.FTZ R53, -R53, -RZ ;  /* 0x800000ff35350221 */ /* 0x000fc80000010100 */
[----:B------:R-:W-:-:S04]  /*b4d0*/  @P0 FFMA R53, R32, R53, R32 ;  /* 0x0000003520350223 */ /* 0x000fc80000000020 */
[----:B------:R-:W-:Y:S01]  /*b4e0*/  @P0 FFMA R54, R53, 1.84467440737095516160e+19, RZ ;  /* 0x5f80000035360823 */ /* 0x000fe200000000ff */
[----:B------:R-:W-:Y:S05]  /*b4f0*/  BRA `(.L_x_288) ;  /* 0x0000000000887947 */ /* 0x000fea0003800000 */
.L_x_287:
[----:B------:R-:W-:-:S04]  /*b500*/  IADD3 R32, PT, PT, R53, -0xfd, RZ ;  /* 0xffffff0335207810 */ /* 0x000fc80007ffe0ff */
[----:B------:R-:W-:-:S13]  /*b510*/  ISETP.GT.U32.AND P0, PT, R32, 0x1, PT ;  /* 0x000000012000780c */ /* 0x000fda0003f04070 */
[----:B------:R-:W-:Y:S05]  /*b520*/  @P0 BRA `(.L_x_289) ;  /* 0x0000000000780947 */ /* 0x000fea0003800000 */
[----:B------:R-:W-:Y:S01]  /*b530*/  LOP3.LUT R57, R56, 0x7fffff, RZ, 0xc0, !PT ;  /* 0x007fffff38397812 */ /* 0x000fe200078ec0ff */
[----:B------:R-:W-:Y:S02]  /*b540*/  IMAD.MOV.U32 R54, RZ, RZ, 0x3 ;  /* 0x00000003ff367424 */ /* 0x000fe400078e00ff */
[----:B------:R-:W-:Y:S01]  /*b550*/  VIADD R53, R53, 0xffffff04 ;  /* 0xffffff0435357836 */ /* 0x000fe20000000000 */
[----:B------:R-:W-:Y:S02]  /*b560*/  LOP3.LUT R57, R57, 0x3f800000, RZ, 0xfc, !PT ;  /* 0x3f80000039397812 */ /* 0x000fe400078efcff */
[----:B------:R-:W-:Y:S02]  /*b570*/  SHF.L.U32 R54, R54, R32, RZ ;  /* 0x0000002036367219 */ /* 0x000fe400000006ff */
[----:B------:R-:W1:Y:S02]  /*b580*/  MUFU.RCP R58, R57 ;  /* 0x00000039003a7308 */ /* 0x000e640000001000 */
[----:B-1----:R-:W-:-:S04]  /*b590*/  FFMA R57, R57, R58, -1 ;  /* 0xbf80000039397423 */ /* 0x002fc8000000003a */
[----:B------:R-:W-:-:S04]  /*b5a0*/  FADD.FTZ R57, -R57, -RZ ;  /* 0x800000ff39397221 */ /* 0x000fc80000010100 */
[CCC-:B------:R-:W-:Y:S01]  /*b5b0*/  FFMA.RM R59, R58.reuse, R57.reuse, R58.reuse ;  /* 0x000000393a3b7223 */ /* 0x1c0fe2000000403a */
[----:B------:R-:W-:-:S04]  /*b5c0*/  FFMA.RP R57, R58, R57, R58 ;  /* 0x000000393a397223 */ /* 0x000fc8000000803a */
[C---:B------:R-:W-:Y:S02]  /*b5d0*/  LOP3.LUT R58, R59.reuse, 0x7fffff, RZ, 0xc0, !PT ;  /* 0x007fffff3b3a7812 */ /* 0x040fe400078ec0ff */
[----:B------:R-:W-:Y:S02]  /*b5e0*/  FSETP.NEU.FTZ.AND P0, PT, R59, R57, PT ;  /* 0x000000393b00720b */ /* 0x000fe40003f1d000 */
[----:B------:R-:W-:Y:S02]  /*b5f0*/  LOP3.LUT R58, R58, 0x800000, RZ, 0xfc, !PT ;  /* 0x008000003a3a7812 */ /* 0x000fe400078efcff */
[----:B------:R-:W-:Y:S02]  /*b600*/  SEL R57, RZ, 0xffffffff, !P0 ;  /* 0xffffffffff397807 */ /* 0x000fe40004000000 */
[----:B------:R-:W-:Y:S02]  /*b610*/  LOP3.LUT R54, R54, R58, RZ, 0xc0, !PT ;  /* 0x0000003a36367212 */ /* 0x000fe400078ec0ff */
[----:B------:R-:W-:Y:S01]  /*b620*/  SHF.R.U32.HI R53, RZ, R53, R58 ;  /* 0x00000035ff357219 */ /* 0x000fe2000001163a */
[----:B------:R-:W-:Y:S01]  /*b630*/  IMAD.MOV R57, RZ, RZ, -R57 ;  /* 0x000000ffff397224 */ /* 0x000fe200078e0a39 */
[----:B------:R-:W-:-:S04]  /*b640*/  SHF.R.U32.HI R54, RZ, R32, R54 ;  /* 0x00000020ff367219 */ /* 0x000fc80000011636 */
[----:B------:R-:W-:Y:S02]  /*b650*/  LOP3.LUT P1, RZ, R57, R32, R58, 0xf8, !PT ;  /* 0x0000002039ff7212 */ /* 0x000fe4000782f83a */
[C---:B------:R-:W-:Y:S02]  /*b660*/  LOP3.LUT P2, RZ, R54.reuse, 0x1, RZ, 0xc0, !PT ;  /* 0x0000000136ff7812 */ /* 0x040fe4000784c0ff */
[----:B------:R-:W-:-:S04]  /*b670*/  LOP3.LUT P0, RZ, R54, 0x2, RZ, 0xc0, !PT ;  /* 0x0000000236ff7812 */ /* 0x000fc8000780c0ff */
[----:B------:R-:W-:-:S04]  /*b680*/  PLOP3.LUT P0, PT, P2, P1, P0, 0xe0, 0x0 ;  /* 0x000000000000781c */ /* 0x000fc80001703c00 */
[----:B------:R-:W-:-:S05]  /*b690*/  SEL R32, RZ, 0x1, !P0 ;  /* 0x00000001ff207807 */ /* 0x000fca0004000000 */
[----:B------:R-:W-:-:S05]  /*b6a0*/  IMAD.MOV R32, RZ, RZ, -R32 ;  /* 0x000000ffff207224 */ /* 0x000fca00078e0a20 */
[----:B------:R-:W-:-:S13]  /*b6b0*/  ISETP.GE.AND P0, PT, R32, RZ, PT ;  /* 0x000000ff2000720c */ /* 0x000fda0003f06270 */
[----:B------:R-:W-:Y:S01]  /*b6c0*/  @!P0 VIADD R53, R53, 0x1 ;  /* 0x0000000135358836 */ /* 0x000fe20000000000 */
[----:B------:R-:W-:-:S13]  /*b6d0*/  LOP3.LUT P0, RZ, R56, 0x7fffff, RZ, 0xc0, !PT ;  /* 0x007fffff38ff7812 */ /* 0x000fda000780c0ff */
[----:B------:R-:W-:-:S05]  /*b6e0*/  @!P0 IMAD.SHL.U32 R53, R53, 0x2, RZ ;  /* 0x0000000235358824 */ /* 0x000fca00078e00ff */
[----:B------:R-:W-:Y:S01]  /*b6f0*/  LOP3.LUT R54, R53, 0x80000000, R56, 0xf8, !PT ;  /* 0x8000000035367812 */ /* 0x000fe200078ef838 */
[----:B------:R-:W-:Y:S05]  /*b700*/  BRA `(.L_x_288) ;  /* 0x0000000000047947 */ /* 0x000fea0003800000 */
.L_x_289:
[----:B------:R1:W2:Y:S02]  /*b710*/  MUFU.RCP R54, R56 ;  /* 0x0000003800367308 */ /* 0x0002a40000001000 */
.L_x_288:
[----:B------:R-:W-:Y:S05]  /*b720*/  BSYNC.RECONVERGENT B0 ;  /* 0x0000000000007941 */ /* 0x000fea0003800200 */
.L_x_286:
[----:B--2---:R-:W-:Y:S02]  /*b730*/  MOV R32, R54 ;  /* 0x0000003600207202 */ /* 0x004fe40000000f00 */
[----:B------:R-:W-:Y:S01]  /*b740*/  MOV R54, R55 ;  /* 0x0000003700367202 */ /* 0x000fe20000000f00 */
[----:B------:R-:W-:-:S04]  /*b750*/  HFMA2 R55, -RZ, RZ, 0, 0 ;  /* 0x00000000ff377431 */ /* 0x000fc800000001ff */
[----:B-1----:R-:W-:Y:S05]  /*b760*/  RET.REL.NODEC R54 `(_ZN7cutlass13device_kernelINS_4gemm6kernel13GemmUniversalIN4cute5tupleIJiiiiEEENS1_10collective13CollectiveMmaINS1_35MainloopSm100TmaUmmaWarpSpecializedILi10ELi2ELi4ENS5_IJNS4_1CILi2EEENSA_ILi1EEESC_EEEEENS5_IJNSA_ILi256EEENSA_ILi64EEESG_EEENS_10bfloat16_tENS5_IJlSC_lEEESI_SJ_NS4_8TiledMMAINS4_8MMA_AtomIJNS4_26SM100_MMA_F16BF16_2x1SM_SSISI_SI_fLi256ELi64ELNS4_4UMMA5MajorE0ELSO_0ELNSN_7ScaleInE0ELSP_0EEEEEENS4_6LayoutINS5_IJSC_SC_SC_EEENS5_IJNSA_ILi0EEESU_SU_EEEEENS5_IJNS4_10UnderscoreESX_SX_EEEEENS4_18SM100_TMA_2SM_LOADENS4_14ComposedLayoutINS4_7SwizzleILi3ELi4ELi3EEENS4_18smem_ptr_flag_bitsILi16EEENSS_INS5_IJNSA_ILi8EEESG_EEENS5_IJSG_SC_EEEEEEEvNS4_8identityES10_S1A_vS1B_EENS_8epilogue10collective18CollectiveEpilogueINS1D_23Sm100TmaWarpSpecializedILi3ELi2ELi32ELb1ELb0EEEJNS5_IJNSA_ILi128EEESG_SG_EEENS5_IJNSS_IS1I_SC_EENSS_INSA_ILi32EEESC_EEEEESI_SJ_SI_SJ_NS1D_6fusion15FusionCallbacksIS1H_NS1O_13LinCombEltActINS1D_6thread7SigmoidESI_fSI_fLNS_15FloatRoundStyleE2EEES1J_S1N_JEEENS4_5SM1004TMEM4LOAD26SM100_TMEM_LOAD_32dp32b32xENS4_13SM90_TMA_LOADENS11_INS12_ILi2ELi4ELi3EEES15_NSS_INS5_IJS16_S1L_EEENS5_IJS1L_SC_EEEEEEENS4_39AutoVectorizingCopyWithAssumedAlignmentILi128EEENS4_14SM90_TMA_STOREES25_S27_S27_EEEvvEEEEvNT_6ParamsE) ;  /* 0xffffff4836247950 */ /* 0x002fea0003c3ffff */
.L_x_290:
[----:B------:R-:W-:-:S00]  /*b770*/  BRA `(.L_x_290) ;  /* 0xfffffffc00fc7947 */ /* 0x000fc0000383ffff */
[----:B------:R-:W-:-:S00]  /*b780*/  NOP ;  /* 0x0000000000007918 */ /* 0x000fc00000000000 */
[----:B------:R-:W-:-:S00]  /*b790*/  NOP ;  /* 0x0000000000007918 */ /* 0x000fc00000000000 */
[----:B------:R-:W-:-:S00]  /*b7a0*/  NOP ;  /* 0x0000000000007918 */ /* 0x000fc00000000000 */
[----:B------:R-:W-:-:S00]  /*b7b0*/  NOP ;  /* 0x0000000000007918 */ /* 0x000fc00000000000 */
[----:B------:R-:W-:-:S00]  /*b7c0*/  NOP ;  /* 0x0000000000007918 */ /* 0x000fc00000000000 */
[----:B------:R-:W-:-:S00]  /*b7d0*/  NOP ;  /* 0x0000000000007918 */ /* 0x000fc00000000000 */
[----:B------:R-:W-:-:S00]  /*b7e0*/  NOP ;  /* 0x0000000000007918 */ /* 0x000fc00000000000 */
[----:B------:R-:W-:-:S00]  /*b7f0*/  NOP ;  /* 0x0000000000007918 */ /* 0x000fc00000000000 */
.L_x_291:


//--------------------- .nv.global.init           --------------------------
	.section	.nv.global.init,"aw",@progbits
.nv.global.init:
	.type		$str$27,@object
	.size		$str$27,($str$28 - $str$27)
$str$27:
        /*0000*/ 	.byte	0x28, 0x61, 0x64, 0x64, 0x72, 0x65, 0x73, 0x73, 0x20, 0x26, 0x20, 0x6d, 0x61, 0x73, 0x6b, 0x29
        /*0010*/ 	.byte	0x20, 0x3d, 0x3d, 0x20, 0x30, 0x00
	.type		$str$28,@object
	.size		$str$28,($str$26 - $str$28)
$str$28:
        /*0016*/ 	.byte	0x2f, 0x74, 0x6d, 0x70, 0x2f, 0x63, 0x75, 0x74, 0x6c, 0x61, 0x73, 0x73, 0x5f, 0x73, 0x77, 0x65
        /*0026*/ 	.byte	0x65, 0x70, 0x5f, 0x73, 0x72, 0x63, 0x2f, 0x69, 0x6e, 0x63, 0x6c, 0x75, 0x64, 0x65, 0x2f, 0x63
        /*0036*/ 	.byte	0x75, 0x74, 0x65, 0x2f, 0x70, 0x6f, 0x69, 0x6e, 0x74, 0x65, 0x72, 0x5f, 0x66, 0x6c, 0x61, 0x67
        /*0046*/ 	.byte	0x67, 0x65, 0x64, 0x2e, 0x68, 0x70, 0x70, 0x00
	.type		$str$26,@object
	.size		$str$26,($str$25 - $str$26)
$str$26:
        /*004e*/ 	.byte	0x2f, 0x74, 0x6d, 0x70, 0x2f, 0x63, 0x75, 0x74, 0x6c, 0x61, 0x73, 0x73, 0x5f, 0x73, 0x77, 0x65
        /*005e*/ 	.byte	0x65, 0x70, 0x5f, 0x73, 0x72, 0x63, 0x2f, 0x69, 0x6e, 0x63, 0x6c, 0x75, 0x64, 0x65, 0x2f, 0x63
        /*006e*/ 	.byte	0x75, 0x74, 0x65, 0x2f, 0x61, 0x74, 0x6f, 0x6d, 0x2f, 0x63, 0x6f, 0x70, 0x79, 0x5f, 0x74, 0x72
        /*007e*/ 	.byte	0x61, 0x69, 0x74, 0x73, 0x5f, 0x73, 0x6d, 0x31, 0x30, 0x30, 0x2e, 0x68, 0x70, 0x70, 0x00
	.type		$str$25,@object
	.size		$str$25,(__unnamed_1 - $str$25)
$str$25:
        /*008d*/ 	.byte	0x28, 0x28, 0x75, 0x69, 0x6e, 0x74, 0x33, 0x32, 0x5f, 0x74, 0x28, 0x74, 0x68, 0x72, 0x65, 0x61
        /*009d*/ 	.byte	0x64, 0x49, 0x64, 0x78, 0x2e, 0x78, 0x29, 0x20, 0x2f, 0x20, 0x33, 0x32, 0x29, 0x20, 0x25, 0x20
        /*00ad*/ 	.byte	0x34, 0x29, 0x20, 0x3d, 0x3d, 0x20, 0x28, 0x28, 0x28, 0x74, 0x6d, 0x65, 0x6d, 0x5f, 0x61, 0x64
        /*00bd*/ 	.byte	0x64, 0x72, 0x20, 0x3e, 0x3e, 0x20, 0x31, 0x36, 0x29, 0x20, 0x2f, 0x20, 0x33, 0x32, 0x29, 0x20
        /*00cd*/ 	.byte	0x25, 0x20, 0x34, 0x29, 0x00
	.type		__unnamed_1,@object
	.size		__unnamed_1,(__unnamed_2 - __unnamed_1)
__unnamed_1:
        /*00d2*/ 	.byte	0x61, 0x75, 0x74, 0x6f, 0x20, 0x63, 0x75, 0x74, 0x65, 0x3a, 0x3a, 0x61, 0x73, 0x5f, 0x70, 0x6f
        /* <DEDUP_REMOVED lines=24> */
        /*0262*/ 	.byte	0x34, 0x30, 0x39, 0x36, 0x3e, 0x3e, 0x3e, 0x3e, 0x5d, 0x00
	.type		__unnamed_2,@object
	.size		__unnamed_2,(.L_2 - __unnamed_2)
__unnamed_2:
        /* <DEDUP_REMOVED lines=42> */
        /*050c*/ 	.byte	0x3e, 0x3e, 0x5d, 0x00
.L_2:


//--------------------- .nv.shared._ZN7cutlass13device_kernelINS_4gemm6kernel13GemmUniversalIN4cute5tupleIJiiiiEEENS1_10collective13CollectiveMmaINS1_35MainloopSm100TmaUmmaWarpSpecializedILi10ELi2ELi4ENS5_IJNS4_1CILi2EEENSA_ILi1EEESC_EEEEENS5_IJNSA_ILi256EEENSA_ILi64EEESG_EEENS_10bfloat16_tENS5_IJlSC_lEEESI_SJ_NS4_8TiledMMAINS4_8MMA_AtomIJNS4_26SM100_MMA_F16BF16_2x1SM_SSISI_SI_fLi256ELi64ELNS4_4UMMA5MajorE0ELSO_0ELNSN_7ScaleInE0ELSP_0EEEEEENS4_6LayoutINS5_IJSC_SC_SC_EEENS5_IJNSA_ILi0EEESU_SU_EEEEENS5_IJNS4_10UnderscoreESX_SX_EEEEENS4_18SM100_TMA_2SM_LOADENS4_14ComposedLayoutINS4_7SwizzleILi3ELi4ELi3EEENS4_18smem_ptr_flag_bitsILi16EEENSS_INS5_IJNSA_ILi8EEESG_EEENS5_IJSG_SC_EEEEEEEvNS4_8identityES10_S1A_vS1B_EENS_8epilogue10collective18CollectiveEpilogueINS1D_23Sm100TmaWarpSpecializedILi3ELi2ELi32ELb1ELb0EEEJNS5_IJNSA_ILi128EEESG_SG_EEENS5_IJNSS_IS1I_SC_EENSS_INSA_ILi32EEESC_EEEEESI_SJ_SI_SJ_NS1D_6fusion15FusionCallbacksIS1H_NS1O_13LinCombEltActINS1D_6thread7SigmoidESI_fSI_fLNS_15FloatRoundStyleE2EEES1J_S1N_JEEENS4_5SM1004TMEM4LOAD26SM100_TMEM_LOAD_32dp32b32xENS4_13SM90_TMA_LOADENS11_INS12_ILi2ELi4ELi3EEES15_NSS_INS5_IJS16_S1L_EEENS5_IJS1L_SC_EEEEEEENS4_39AutoVectorizingCopyWithAssumedAlignmentILi128EEENS4_14SM90_TMA_STOREES25_S27_S27_EEEvvEEEEvNT_6ParamsE --------------------------
	.section	.nv.shared._ZN7cutlass13device_kernelINS_4gemm6kernel13GemmUniversalIN4cute5tupleIJiiiiEEENS1_10collective13CollectiveMmaINS1_35MainloopSm100TmaUmmaWarpSpecializedILi10ELi2ELi4ENS5_IJNS4_1CILi2EEENSA_ILi1EEESC_EEEEENS5_IJNSA_ILi256EEENSA_ILi64EEESG_EEENS_10bfloat16_tENS5_IJlSC_lEEESI_SJ_NS4_8TiledMMAINS4_8MMA_AtomIJNS4_26SM100_MMA_F16BF16_2x1SM_SSISI_SI_fLi256ELi64ELNS4_4UMMA5MajorE0ELSO_0ELNSN_7ScaleInE0ELSP_0EEEEEENS4_6LayoutINS5_IJSC_SC_SC_EEENS5_IJNSA_ILi0EEESU_SU_EEEEENS5_IJNS4_10UnderscoreESX_SX_EEEEENS4_18SM100_TMA_2SM_LOADENS4_14ComposedLayoutINS4_7SwizzleILi3ELi4ELi3EEENS4_18smem_ptr_flag_bitsILi16EEENSS_INS5_IJNSA_ILi8EEESG_EEENS5_IJSG_SC_EEEEEEEvNS4_8identityES10_S1A_vS1B_EENS_8epilogue10collective18CollectiveEpilogueINS1D_23Sm100TmaWarpSpecializedILi3ELi2ELi32ELb1ELb0EEEJNS5_IJNSA_ILi128EEESG_SG_EEENS5_IJNSS_IS1I_SC_EENSS_INSA_ILi32EEESC_EEEEESI_SJ_SI_SJ_NS1D_6fusion15FusionCallbacksIS1H_NS1O_13LinCombEltActINS1D_6thread7SigmoidESI_fSI_fLNS_15FloatRoundStyleE2EEES1J_S1N_JEEENS4_5SM1004TMEM4LOAD26SM100_TMEM_LOAD_32dp32b32xENS4_13SM90_TMA_LOADENS11_INS12_ILi2ELi4ELi3EEES15_NSS_INS5_IJS16_S1L_EEENS5_IJS1L_SC_EEEEEEENS4_39AutoVectorizingCopyWithAssumedAlignmentILi128EEENS4_14SM90_TMA_STOREES25_S27_S27_EEEvvEEEEvNT_6ParamsE,"aw",@nobits
	.sectionflags	@""
	.align	16
	.zero		1024


//--------------------- .nv.shared.reserved.0     --------------------------
	.section	.nv.shared.reserved.0,"aw",@nobits
	.weak		__nv_reservedSMEM_offset_0_alias
	.size		__nv_reservedSMEM_offset_0_alias, 0, 64
	.other		__nv_reservedSMEM_offset_0_alias,@"STO_CUDA_RESERVED_SHARED STV_DEFAULT"
__nv_reservedSMEM_offset_0_alias:
	.zero		0
.nv.shared.reserved.0:
	.zero		64
	.weak		__nv_reservedSMEM_tcgen05_partition
	.type		__nv_reservedSMEM_tcgen05_partition,@object
	.size		__nv_reservedSMEM_tcgen05_partition,(.L_0 - __nv_reservedSMEM_tcgen05_partition)
__nv_reservedSMEM_tcgen05_partition:
	.zero		32
.L_0:


//--------------------- .nv.global                --------------------------
	.section	.nv.global,"aw",@nobits
.nv.global:
	.type		_ZN39_INTERNAL_846ebf3a_4_k_cu_f8c25f5b_40814cute1_E,@object
	.size		_ZN39_INTERNAL_846ebf3a_4_k_cu_f8c25f5b_40814cute1_E,(_ZN39_INTERNAL_846ebf3a_4_k_cu_f8c25f5b_40814cuda3std3__45__cpo6cbeginE - _ZN39_INTERNAL_846ebf3a_4_k_cu_f8c25f5b_40814cute1_E)
_ZN39_INTERNAL_846ebf3a_4_k_cu_f8c25f5b_40814cute1_E:
	.zero		1
	.type		_ZN39_INTERNAL_846ebf3a_4_k_cu_f8c25f5b_40814cuda3std3__45__cpo6cbeginE,@object
	.size		_ZN39_INTERNAL_846ebf3a_4_k_cu_f8c25f5b_40814cuda3std3__45__cpo6cbeginE,(_ZN39_INTERNAL_846ebf3a_4_k_cu_f8c25f5b_40814cuda3std3__48in_placeE - _ZN39_INTERNAL_846ebf3a_4_k_cu_f8c25f5b_40814cuda3std3__45__cpo6cbeginE)
_ZN39_INTERNAL_846ebf3a_4_k_cu_f8c25f5b_40814cuda3std3__45__cpo6cbeginE:
	.zero		1
	.type		_ZN39_INTERNAL_846ebf3a_4_k_cu_f8c25f5b_40814cuda3std3__48in_placeE,@object
	.size		_ZN39_INTERNAL_846ebf3a_4_k_cu_f8c25f5b_40814cuda3std3__48in_placeE,(_ZN39_INTERNAL_846ebf3a_4_k_cu_f8c25f5b_40814cuda3std6ranges3__45__cpo9iter_moveE - _ZN39_INTERNAL_846ebf3a_4_k_cu_f8c25f5b_40814cuda3std3__48in_placeE)
_ZN39_INTERNAL_846ebf3a_4_k_cu_f8c25f5b_40814cuda3std3__48in_placeE:
	.zero		1
	.type		_ZN39_INTERNAL_846ebf3a_4_k_cu_f8c25f5b_40814cuda3std6ranges3__45__cpo9iter_moveE,@object
	.size		_ZN39_INTERNAL_846ebf3a_4_k_cu_f8c25f5b_40814cuda3std6ranges3__45__cpo9iter_moveE,(_ZN39_INTERNAL_846ebf3a_4_k_cu_f8c25f5b_40814cuda3std3__45__cpo5beginE - _ZN39_INTERNAL_846ebf3a_4_k_cu_f8c25f5b_40814cuda3std6ranges3__45__cpo9iter_moveE)
_ZN39_INTERNAL_846ebf3a_4_k_cu_f8c25f5b_40814cuda3std6ranges3__45__cpo9iter_moveE:
	.zero		1
	.type		_ZN39_INTERNAL_846ebf3a_4_k_cu_f8c25f5b_40814cuda3std3__45__cpo5beginE,@object
	.size		_ZN39_INTERNAL_846ebf3a_4_k_cu_f8c25f5b_40814cuda3std3__45__cpo5beginE,(_ZN39_INTERNAL_846ebf3a_4_k_cu_f8c25f5b_40814cuda3std3__441_GLOBAL__N__846ebf3a_4_k_cu_f8c25f5b_40816ignoreE - _ZN39_INTERNAL_846ebf3a_4_k_cu_f8c25f5b_40814cuda3std3__45__cpo5beginE)
_ZN39_INTERNAL_846ebf3a_4_k_cu_f8c25f5b_40814cuda3std3__45__cpo5beginE:
	.zero		1
	.type		_ZN39_INTERNAL_846ebf3a_4_k_cu_f8c25f5b_40814cuda3std3__441_GLOBAL__N__846ebf3a_4_k_cu_f8c25f5b_40816ignoreE,@object
	.size		_ZN39_INTERNAL_846ebf3a_4_k_cu_f8c25f5b_40814cuda3std3__441_GLOBAL__N__846ebf3a_4_k_cu_f8c25f5b_40816ignoreE,(_ZN39_INTERNAL_846ebf3a_4_k_cu_f8c25f5b_40814cute7productE - _ZN39_INTERNAL_846ebf3a_4_k_cu_f8c25f5b_40814cuda3std3__441_GLOBAL__N__846ebf3a_4_k_cu_f8c25f5b_40816ignoreE)
_ZN39_INTERNAL_846ebf3a_4_k_cu_f8c25f5b_40814cuda3std3__441_GLOBAL__N__846ebf3a_4_k_cu_f8c25f5b_40816ignoreE:
	.zero		1
	.type		_ZN39_INTERNAL_846ebf3a_4_k_cu_f8c25f5b_40814cute7productE,@object
	.size		_ZN39_INTERNAL_846ebf3a_4_k_cu_f8c25f5b_40814cute7productE,(_ZN39_INTERNAL_846ebf3a_4_k_cu_f8c25f5b_40814cuda3std3__45__cpo3endE - _ZN39_INTERNAL_846ebf3a_4_k_cu_f8c25f5b_40814cute7productE)
_ZN39_INTERNAL_846ebf3a_4_k_cu_f8c25f5b_40814cute7productE:
	.zero		1
	.type		_ZN39_INTERNAL_846ebf3a_4_k_cu_f8c25f5b_40814cuda3std3__45__cpo3endE,@object
	.size		_ZN39_INTERNAL_846ebf3a_4_k_cu_f8c25f5b_40814cuda3std3__45__cpo3endE,(_ZN39_INTERNAL_846ebf3a_4_k_cu_f8c25f5b_40814cuda3std3__419piecewise_constructE - _ZN39_INTERNAL_846ebf3a_4_k_cu_f8c25f5b_40814cuda3std3__45__cpo3endE)
_ZN39_INTERNAL_846ebf3a_4_k_cu_f8c25f5b_40814cuda3std3__45__cpo3endE:
	.zero		1
	.type		_ZN39_INTERNAL_846ebf3a_4_k_cu_f8c25f5b_40814cuda3std3__419piecewise_constructE,@object
	.size		_ZN39_INTERNAL_846ebf3a_4_k_cu_f8c25f5b_40814cuda3std3__419piecewise_constructE,(_ZN39_INTERNAL_846ebf3a_4_k_cu_f8c25f5b_40814cuda3std3__45__cpo4cendE - _ZN39_INTERNAL_846ebf3a_4_k_cu_f8c25f5b_40814cuda3std3__419piecewise_constructE)
_ZN39_INTERNAL_846ebf3a_4_k_cu_f8c25f5b_40814cuda3std3__419piecewise_constructE:
	.zero		1
	.type		_ZN39_INTERNAL_846ebf3a_4_k_cu_f8c25f5b_40814cuda3std3__45__cpo4cendE,@object
	.size		_ZN39_INTERNAL_846ebf3a_4_k_cu_f8c25f5b_40814cuda3std3__45__cpo4cendE,(_ZN39_INTERNAL_846ebf3a_4_k_cu_f8c25f5b_40814cuda3std6ranges3__45__cpo4swapE - _ZN39_INTERNAL_846ebf3a_4_k_cu_f8c25f5b_40814cuda3std3__45__cpo4cendE)
_ZN39_INTERNAL_846ebf3a_4_k_cu_f8c25f5b_40814cuda3std3__45__cpo4cendE:
	.zero		1
	.type		_ZN39_INTERNAL_846ebf3a_4_k_cu_f8c25f5b_40814cuda3std6ranges3__45__cpo4swapE,@object
	.size		_ZN39_INTERNAL_846ebf3a_4_k_cu_f8c25f5b_40814cuda3std6ranges3__45__cpo4swapE,(.L_10 - _ZN39_INTERNAL_846ebf3a_4_k_cu_f8c25f5b_40814cuda3std6ranges3__45__cpo4swapE)
_ZN39_INTERNAL_846ebf3a_4_k_cu_f8c25f5b_40814cuda3std6ranges3__45__cpo4swapE:
	.zero		1
.L_10:


//--------------------- .nv.constant0._ZN7cutlass13device_kernelINS_4gemm6kernel13GemmUniversalIN4cute5tupleIJiiiiEEENS1_10collective13CollectiveMmaINS1_35MainloopSm100TmaUmmaWarpSpecializedILi10ELi2ELi4ENS5_IJNS4_1CILi2EEENSA_ILi1EEESC_EEEEENS5_IJNSA_ILi256EEENSA_ILi64EEESG_EEENS_10bfloat16_tENS5_IJlSC_lEEESI_SJ_NS4_8TiledMMAINS4_8MMA_AtomIJNS4_26SM100_MMA_F16BF16_2x1SM_SSISI_SI_fLi256ELi64ELNS4_4UMMA5MajorE0ELSO_0ELNSN_7ScaleInE0ELSP_0EEEEEENS4_6LayoutINS5_IJSC_SC_SC_EEENS5_IJNSA_ILi0EEESU_SU_EEEEENS5_IJNS4_10UnderscoreESX_SX_EEEEENS4_18SM100_TMA_2SM_LOADENS4_14ComposedLayoutINS4_7SwizzleILi3ELi4ELi3EEENS4_18smem_ptr_flag_bitsILi16EEENSS_INS5_IJNSA_ILi8EEESG_EEENS5_IJSG_SC_EEEEEEEvNS4_8identityES10_S1A_vS1B_EENS_8epilogue10collective18CollectiveEpilogueINS1D_23Sm100TmaWarpSpecializedILi3ELi2ELi32ELb1ELb0EEEJNS5_IJNSA_ILi128EEESG_SG_EEENS5_IJNSS_IS1I_SC_EENSS_INSA_ILi32EEESC_EEEEESI_SJ_SI_SJ_NS1D_6fusion15FusionCallbacksIS1H_NS1O_13LinCombEltActINS1D_6thread7SigmoidESI_fSI_fLNS_15FloatRoundStyleE2EEES1J_S1N_JEEENS4_5SM1004TMEM4LOAD26SM100_TMEM_LOAD_32dp32b32xENS4_13SM90_TMA_LOADENS11_INS12_ILi2ELi4ELi3EEES15_NSS_INS5_IJS16_S1L_EEENS5_IJS1L_SC_EEEEEEENS4_39AutoVectorizingCopyWithAssumedAlignmentILi128EEENS4_14SM90_TMA_STOREES25_S27_S27_EEEvvEEEEvNT_6ParamsE --------------------------
	.section	.nv.constant0._ZN7cutlass13device_kernelINS_4gemm6kernel13GemmUniversalIN4cute5tupleIJiiiiEEENS1_10collective13CollectiveMmaINS1_35MainloopSm100TmaUmmaWarpSpecializedILi10ELi2ELi4ENS5_IJNS4_1CILi2EEENSA_ILi1EEESC_EEEEENS5_IJNSA_ILi256EEENSA_ILi64EEESG_EEENS_10bfloat16_tENS5_IJlSC_lEEESI_SJ_NS4_8TiledMMAINS4_8MMA_AtomIJNS4_26SM100_MMA_F16BF16_2x1SM_SSISI_SI_fLi256ELi64ELNS4_4UMMA5MajorE0ELSO_0ELNSN_7ScaleInE0ELSP_0EEEEEENS4_6LayoutINS5_IJSC_SC_SC_EEENS5_IJNSA_ILi0EEESU_SU_EEEEENS5_IJNS4_10UnderscoreESX_SX_EEEEENS4_18SM100_TMA_2SM_LOADENS4_14ComposedLayoutINS4_7SwizzleILi3ELi4ELi3EEENS4_18smem_ptr_flag_bitsILi16EEENSS_INS5_IJNSA_ILi8EEESG_EEENS5_IJSG_SC_EEEEEEEvNS4_8identityES10_S1A_vS1B_EENS_8epilogue10collective18CollectiveEpilogueINS1D_23Sm100TmaWarpSpecializedILi3ELi2ELi32ELb1ELb0EEEJNS5_IJNSA_ILi128EEESG_SG_EEENS5_IJNSS_IS1I_SC_EENSS_INSA_ILi32EEESC_EEEEESI_SJ_SI_SJ_NS1D_6fusion15FusionCallbacksIS1H_NS1O_13LinCombEltActINS1D_6thread7SigmoidESI_fSI_fLNS_15FloatRoundStyleE2EEES1J_S1N_JEEENS4_5SM1004TMEM4LOAD26SM100_TMEM_LOAD_32dp32b32xENS4_13SM90_TMA_LOADENS11_INS12_ILi2ELi4ELi3EEES15_NSS_INS5_IJS16_S1L_EEENS5_IJS1L_SC_EEEEEEENS4_39AutoVectorizingCopyWithAssumedAlignmentILi128EEENS4_14SM90_TMA_STOREES25_S27_S27_EEEvvEEEEvNT_6ParamsE,"a",@progbits
	.sectionflags	@""
	.align	4
.nv.constant0._ZN7cutlass13device_kernelINS_4gemm6kernel13GemmUniversalIN4cute5tupleIJiiiiEEENS1_10collective13CollectiveMmaINS1_35MainloopSm100TmaUmmaWarpSpecializedILi10ELi2ELi4ENS5_IJNS4_1CILi2EEENSA_ILi1EEESC_EEEEENS5_IJNSA_ILi256EEENSA_ILi64EEESG_EEENS_10bfloat16_tENS5_IJlSC_lEEESI_SJ_NS4_8TiledMMAINS4_8MMA_AtomIJNS4_26SM100_MMA_F16BF16_2x1SM_SSISI_SI_fLi256ELi64ELNS4_4UMMA5MajorE0ELSO_0ELNSN_7ScaleInE0ELSP_0EEEEEENS4_6LayoutINS5_IJSC_SC_SC_EEENS5_IJNSA_ILi0EEESU_SU_EEEEENS5_IJNS4_10UnderscoreESX_SX_EEEEENS4_18SM100_TMA_2SM_LOADENS4_14ComposedLayoutINS4_7SwizzleILi3ELi4ELi3EEENS4_18smem_ptr_flag_bitsILi16EEENSS_INS5_IJNSA_ILi8EEESG_EEENS5_IJSG_SC_EEEEEEEvNS4_8identityES10_S1A_vS1B_EENS_8epilogue10collective18CollectiveEpilogueINS1D_23Sm100TmaWarpSpecializedILi3ELi2ELi32ELb1ELb0EEEJNS5_IJNSA_ILi128EEESG_SG_EEENS5_IJNSS_IS1I_SC_EENSS_INSA_ILi32EEESC_EEEEESI_SJ_SI_SJ_NS1D_6fusion15FusionCallbacksIS1H_NS1O_13LinCombEltActINS1D_6thread7SigmoidESI_fSI_fLNS_15FloatRoundStyleE2EEES1J_S1N_JEEENS4_5SM1004TMEM4LOAD26SM100_TMEM_LOAD_32dp32b32xENS4_13SM90_TMA_LOADENS11_INS12_ILi2ELi4ELi3EEES15_NSS_INS5_IJS16_S1L_EEENS5_IJS1L_SC_EEEEEEENS4_39AutoVectorizingCopyWithAssumedAlignmentILi128EEENS4_14SM90_TMA_STOREES25_S27_S27_EEEvvEEEEvNT_6ParamsE:
	.zero		2944


//--------------------- SYMBOLS --------------------------

	.type		.nv.reservedSmem.offset0,@object
	.size		.nv.reservedSmem.offset0,0x4
	.type		.nv.reservedSmem.cap,@object
	.size		.nv.reservedSmem.cap,0x4
	.type		__assertfail,@function
